	.target	sm_90a

	.elftype	@"ET_EXEC"


//--------------------- .note.nv.tkinfo           --------------------------
	.section	.note.nv.tkinfo,"",@"SHT_NOTE"
	.sectionflags	@"SHF_NOTE_NV_TKINFO"
	.tkinfo
        /*0018*/ 	.word	0x00000002
        /*0030*/ 	.string	""
        /*0030*/ 	.string	"ptxas"
        /*0030*/ 	.string	"Cuda compilation tools, release 13.0, V13.0.88"
        /*0030*/ 	.string	"Build cuda_13.0.r13.0/compiler.36424714_0"
        /*0030*/ 	.string	"-v  -suppress-debug-info  -lineinfo  -arch sm_90a "



//--------------------- .note.nv.cuinfo           --------------------------
	.section	.note.nv.cuinfo,"",@"SHT_NOTE"
	.sectionflags	@"SHF_NOTE_NV_CUINFO"
        /*0018*/ 	.short	0x0002
        /*001a*/ 	.short	0x005a
        /*001c*/ 	.short	0x0082
	.zero		2


//--------------------- .nv.info                  --------------------------
	.section	.nv.info,"",@"SHT_CUDA_INFO"
	.align	4


	//----- nvinfo : EIATTR_REGCOUNT
	.align		4
        /*0000*/ 	.byte	0x04, 0x2f
        /*0002*/ 	.short	(.L_1 - .L_0)
	.align		4
.L_0:
        /*0004*/ 	.word	index@(matmul_kernel)
        /*0008*/ 	.word	0x00000048


	//----- nvinfo : EIATTR_FRAME_SIZE
	.align		4
.L_1:
        /*000c*/ 	.byte	0x04, 0x11
        /*000e*/ 	.short	(.L_3 - .L_2)
	.align		4
.L_2:
        /*0010*/ 	.word	index@(matmul_kernel)
        /*0014*/ 	.word	0x00000000


	//----- nvinfo : EIATTR_MIN_STACK_SIZE
	.align		4
.L_3:
        /*0018*/ 	.byte	0x04, 0x12
        /*001a*/ 	.short	(.L_5 - .L_4)
	.align		4
.L_4:
        /*001c*/ 	.word	index@(matmul_kernel)
        /*0020*/ 	.word	0x00000000
.L_5:


//--------------------- .nv.compat                --------------------------
	.section	.nv.compat,"",@"SHT_CUDA_COMPAT_INFO"
	.align	4
        /*0000*/ 	.byte	0x02, 0x09, 0x01, 0x00, 0x02, 0x02, 0x04, 0x00, 0x02, 0x05, 0x05, 0x00, 0x03, 0x07, 0x01, 0x01
        /*0010*/ 	.byte	0x02, 0x03, 0x00, 0x00, 0x02, 0x06, 0x01, 0x00, 0x04, 0x0b, 0x08, 0x00, 0x00, 0x00, 0x00, 0x00
        /*0020*/ 	.byte	0x00, 0x00, 0x00, 0x00


//--------------------- .nv.info.matmul_kernel    --------------------------
	.section	.nv.info.matmul_kernel,"",@"SHT_CUDA_INFO"
	.sectionflags	@""
	.align	4


	//----- nvinfo : EIATTR_CUDA_API_VERSION
	.align		4
        /*0000*/ 	.byte	0x04, 0x37
        /*0002*/ 	.short	(.L_7 - .L_6)
.L_6:
        /*0004*/ 	.word	0x00000082


	//----- nvinfo : EIATTR_KPARAM_INFO
	.align		4
.L_7:
        /*0008*/ 	.byte	0x04, 0x17
        /*000a*/ 	.short	(.L_9 - .L_8)
.L_8:
        /*000c*/ 	.word	0x00000000
        /*0010*/ 	.short	0x000d
        /*0012*/ 	.short	0x0048
        /*0014*/ 	.byte	0x00, 0xf4, 0x21, 0x00


	//----- nvinfo : EIATTR_KPARAM_INFO
	.align		4
.L_9:
        /*0018*/ 	.byte	0x04, 0x17
        /*001a*/ 	.short	(.L_11 - .L_10)
.L_10:
        /*001c*/ 	.word	0x00000000
        /*0020*/ 	.short	0x000c
        /*0022*/ 	.short	0x0040
        /*0024*/ 	.byte	0x00, 0xf4, 0x21, 0x00


	//----- nvinfo : EIATTR_KPARAM_INFO
	.align		4
.L_11:
        /*0028*/ 	.byte	0x04, 0x17
        /*002a*/ 	.short	(.L_13 - .L_12)
.L_12:
        /*002c*/ 	.word	0x00000000
        /*0030*/ 	.short	0x000b
        /*0032*/ 	.short	0x0038
        /*0034*/ 	.byte	0x00, 0xf0, 0x11, 0x00


	//----- nvinfo : EIATTR_KPARAM_INFO
	.align		4
.L_13:
        /*0038*/ 	.byte	0x04, 0x17
        /*003a*/ 	.short	(.L_15 - .L_14)
.L_14:
        /*003c*/ 	.word	0x00000000
        /*0040*/ 	.short	0x000a
        /*0042*/ 	.short	0x0034
        /*0044*/ 	.byte	0x00, 0xf0, 0x11, 0x00


	//----- nvinfo : EIATTR_KPARAM_INFO
	.align		4
.L_15:
        /*0048*/ 	.byte	0x04, 0x17
        /*004a*/ 	.short	(.L_17 - .L_16)
.L_16:
        /*004c*/ 	.word	0x00000000
        /*0050*/ 	.short	0x0009
        /*0052*/ 	.short	0x0030
        /*0054*/ 	.byte	0x00, 0xf0, 0x11, 0x00


	//----- nvinfo : EIATTR_KPARAM_INFO
	.align		4
.L_17:
        /*0058*/ 	.byte	0x04, 0x17
        /*005a*/ 	.short	(.L_19 - .L_18)
.L_18:
        /*005c*/ 	.word	0x00000000
        /*0060*/ 	.short	0x0008
        /*0062*/ 	.short	0x002c
        /*0064*/ 	.byte	0x00, 0xf0, 0x11, 0x00


	//----- nvinfo : EIATTR_KPARAM_INFO
	.align		4
.L_19:
        /*0068*/ 	.byte	0x04, 0x17
        /*006a*/ 	.short	(.L_21 - .L_20)
.L_20:
        /*006c*/ 	.word	0x00000000
        /*0070*/ 	.short	0x0007
        /*0072*/ 	.short	0x0028
        /*0074*/ 	.byte	0x00, 0xf0, 0x11, 0x00


	//----- nvinfo : EIATTR_KPARAM_INFO
	.align		4
.L_21:
        /*0078*/ 	.byte	0x04, 0x17
        /*007a*/ 	.short	(.L_23 - .L_22)
.L_22:
        /*007c*/ 	.word	0x00000000
        /*0080*/ 	.short	0x0006
        /*0082*/ 	.short	0x0024
        /*0084*/ 	.byte	0x00, 0xf0, 0x11, 0x00


	//----- nvinfo : EIATTR_KPARAM_INFO
	.align		4
.L_23:
        /*0088*/ 	.byte	0x04, 0x17
        /*008a*/ 	.short	(.L_25 - .L_24)
.L_24:
        /*008c*/ 	.word	0x00000000
        /*0090*/ 	.short	0x0005
        /*0092*/ 	.short	0x0020
        /*0094*/ 	.byte	0x00, 0xf0, 0x11, 0x00


	//----- nvinfo : EIATTR_KPARAM_INFO
	.align		4
.L_25:
        /*0098*/ 	.byte	0x04, 0x17
        /*009a*/ 	.short	(.L_27 - .L_26)
.L_26:
        /*009c*/ 	.word	0x00000000
        /*00a0*/ 	.short	0x0004
        /*00a2*/ 	.short	0x001c
        /*00a4*/ 	.byte	0x00, 0xf0, 0x11, 0x00


	//----- nvinfo : EIATTR_KPARAM_INFO
	.align		4
.L_27:
        /*00a8*/ 	.byte	0x04, 0x17
        /*00aa*/ 	.short	(.L_29 - .L_28)
.L_28:
        /*00ac*/ 	.word	0x00000000
        /*00b0*/ 	.short	0x0003
        /*00b2*/ 	.short	0x0018
        /*00b4*/ 	.byte	0x00, 0xf0, 0x11, 0x00


	//----- nvinfo : EIATTR_KPARAM_INFO
	.align		4
.L_29:
        /*00b8*/ 	.byte	0x04, 0x17
        /*00ba*/ 	.short	(.L_31 - .L_30)
.L_30:
        /*00bc*/ 	.word	0x00000000
        /*00c0*/ 	.short	0x0002
        /*00c2*/ 	.short	0x0010
        /*00c4*/ 	.byte	0x00, 0xf4, 0x21, 0x00


	//----- nvinfo : EIATTR_KPARAM_INFO
	.align		4
.L_31:
        /*00c8*/ 	.byte	0x04, 0x17
        /*00ca*/ 	.short	(.L_33 - .L_32)
.L_32:
        /*00cc*/ 	.word	0x00000000
        /*00d0*/ 	.short	0x0001
        /*00d2*/ 	.short	0x0008
        /*00d4*/ 	.byte	0x00, 0xf4, 0x21, 0x00


	//----- nvinfo : EIATTR_KPARAM_INFO
	.align		4
.L_33:
        /*00d8*/ 	.byte	0x04, 0x17
        /*00da*/ 	.short	(.L_35 - .L_34)
.L_34:
        /*00dc*/ 	.word	0x00000000
        /*00e0*/ 	.short	0x0000
        /*00e2*/ 	.short	0x0000
        /*00e4*/ 	.byte	0x00, 0xf4, 0x21, 0x00


	//----- nvinfo : EIATTR_SPARSE_MMA_MASK
	.align		4
.L_35:
        /*00e8*/ 	.byte	0x03, 0x50
        /*00ea*/ 	.short	0x0000


	//----- nvinfo : EIATTR_MAXREG_COUNT
	.align		4
        /*00ec*/ 	.byte	0x03, 0x1b
        /*00ee*/ 	.short	0x00ff


	//----- nvinfo : EIATTR_NUM_BARRIERS
	.align		4
        /*00f0*/ 	.byte	0x02, 0x4c
        /*00f2*/ 	.byte	0x01
	.zero		1


	//----- nvinfo : EIATTR_MERCURY_ISA_VERSION
	.align		4
        /*00f4*/ 	.byte	0x03, 0x5f
        /*00f6*/ 	.short	0x0101


	//----- nvinfo : EIATTR_EXIT_INSTR_OFFSETS
	.align		4
        /*00f8*/ 	.byte	0x04, 0x1c
        /*00fa*/ 	.short	(.L_37 - .L_36)


	//   ....[0]....
.L_36:
        /*00fc*/ 	.word	0x000027d0


	//   ....[1]....
        /*0100*/ 	.word	0x00002800


	//----- nvinfo : EIATTR_REQNTID
	.align		4
.L_37:
        /*0104*/ 	.byte	0x04, 0x10
        /*0106*/ 	.short	(.L_39 - .L_38)
.L_38:
        /*0108*/ 	.word	0x00000080
        /*010c*/ 	.word	0x00000001
        /*0110*/ 	.word	0x00000001


	//----- nvinfo : EIATTR_CBANK_PARAM_SIZE
	.align		4
.L_39:
        /*0114*/ 	.byte	0x03, 0x19
        /*0116*/ 	.short	0x0050


	//----- nvinfo : EIATTR_PARAM_CBANK
	.align		4
        /*0118*/ 	.byte	0x04, 0x0a
        /*011a*/ 	.short	(.L_41 - .L_40)
	.align		4
.L_40:
        /*011c*/ 	.word	index@(.nv.constant0.matmul_kernel)
        /*0120*/ 	.short	0x0210
        /*0122*/ 	.short	0x0050


	//----- nvinfo : EIATTR_SW_WAR
	.align		4
.L_41:
        /*0124*/ 	.byte	0x04, 0x36
        /*0126*/ 	.short	(.L_43 - .L_42)
.L_42:
        /*0128*/ 	.word	0x00000008
.L_43:


//--------------------- .nv.callgraph             --------------------------
	.section	.nv.callgraph,"",@"SHT_CUDA_CALLGRAPH"
	.align	4
	.sectionentsize	8
	.align		4
        /*0000*/ 	.word	0x00000000
	.align		4
        /*0004*/ 	.word	0xffffffff
	.align		4
        /*0008*/ 	.word	0x00000000
	.align		4
        /*000c*/ 	.word	0xfffffffe
	.align		4
        /*0010*/ 	.word	0x00000000
	.align		4
        /*0014*/ 	.word	0xfffffffd
	.align		4
        /*0018*/ 	.word	0x00000000
	.align		4
        /*001c*/ 	.word	0xfffffffc


//--------------------- .text.matmul_kernel       --------------------------
	.section	.text.matmul_kernel,"ax",@progbits
	.align	128
        .global         matmul_kernel
        .type           matmul_kernel,@function
        .size           matmul_kernel,(.L_x_3 - matmul_kernel)
        .other          matmul_kernel,@"STO_CUDA_ENTRY STV_DEFAULT"
matmul_kernel:
.text.matmul_kernel:
[----:B------:R-:W-:Y:S08]  /*0000*/  LDC R1, c[0x0][0x28] ;  /* 0x00000a00ff017b82 */ /* 0x000ff00000000800 */
[----:B------:R-:W0:Y:S01]  /*0010*/  LDC.64 R10, c[0x0][0x228] ;  /* 0x00008a00ff0a7b82 */ /* 0x000e220000000a00 */
[----:B------:R-:W1:Y:S01]  /*0020*/  S2R R5, SR_CTAID.X ;  /* 0x0000000000057919 */ /* 0x000e620000002500 */
[----:B------:R-:W-:Y:S01]  /*0030*/  ULDC UR4, c[0x0][0x230] ;  /* 0x00008c0000047ab9 */ /* 0x000fe20000000800 */
[----:B------:R-:W-:Y:S01]  /*0040*/  UMOV UR12, 0x400 ;  /* 0x00000400000c7882 */ /* 0x000fe20000000000 */
[----:B------:R-:W-:Y:S01]  /*0050*/  UIADD3 UR4, UR4, 0x1f, URZ ;  /* 0x0000001f04047890 */ /* 0x000fe2000fffe03f */
[----:B------:R-:W-:Y:S01]  /*0060*/  CS2R R24, SRZ ;  /* 0x0000000000187805 */ /* 0x000fe2000001ff00 */
[----:B------:R-:W-:Y:S01]  /*0070*/  ULDC.64 UR24, c[0x0][0x208] ;  /* 0x0000820000187ab9 */ /* 0x000fe20000000a00 */
[----:B------:R-:W-:Y:S01]  /*0080*/  CS2R R26, SRZ ;  /* 0x00000000001a7805 */ /* 0x000fe2000001ff00 */
[----:B------:R-:W2:Y:S01]  /*0090*/  S2UR UR5, SR_CgaCtaId ;  /* 0x00000000000579c3 */ /* 0x000ea20000008800 */
[----:B------:R-:W-:Y:S01]  /*00a0*/  UISETP.GE.AND UP0, UPT, UR4, 0x20, UPT ;  /* 0x000000200400788c */ /* 0x000fe2000bf06270 */
[----:B------:R-:W-:-:S02]  /*00b0*/  CS2R R28, SRZ ;  /* 0x00000000001c7805 */ /* 0x000fc4000001ff00 */
[----:B------:R-:W-:Y:S01]  /*00c0*/  CS2R R30, SRZ ;  /* 0x00000000001e7805 */ /* 0x000fe2000001ff00 */
[----:B0-----:R-:W-:-:S05]  /*00d0*/  VIADD R0, R11, 0xf ;  /* 0x0000000f0b007836 */ /* 0x001fca0000000000 */
[----:B------:R-:W-:Y:S01]  /*00e0*/  SHF.R.S32.HI R3, RZ, 0x1f, R0 ;  /* 0x0000001fff037819 */ /* 0x000fe20000011400 */
[----:B--2---:R-:W-:-:S03]  /*00f0*/  ULEA UR12, UR5, UR12, 0x18 ;  /* 0x0000000c050c7291 */ /* 0x004fc6000f8ec03f */
[----:B------:R-:W-:Y:S02]  /*0100*/  LEA.HI R3, R3, R0, RZ, 0x4 ;  /* 0x0000000003037211 */ /* 0x000fe400078f20ff */
[----:B-1----:R-:W-:Y:S02]  /*0110*/  IABS R8, R5 ;  /* 0x0000000500087213 */ /* 0x002fe40000000000 */
[----:B------:R-:W-:-:S05]  /*0120*/  SHF.R.S32.HI R3, RZ, 0x4, R3 ;  /* 0x00000004ff037819 */ /* 0x000fca0000011403 */
[----:B------:R-:W-:-:S05]  /*0130*/  IMAD.SHL.U32 R4, R3, 0x8, RZ ;  /* 0x0000000803047824 */ /* 0x000fca00078e00ff */
[-C--:B------:R-:W-:Y:S02]  /*0140*/  IABS R7, R4.reuse ;  /* 0x0000000400077213 */ /* 0x080fe40000000000 */
[----:B------:R-:W-:Y:S02]  /*0150*/  IABS R12, R4 ;  /* 0x00000004000c7213 */ /* 0x000fe40000000000 */
[----:B------:R-:W0:Y:S08]  /*0160*/  I2F.RP R0, R7 ;  /* 0x0000000700007306 */ /* 0x000e300000209400 */
[----:B0-----:R-:W0:Y:S02]  /*0170*/  MUFU.RCP R0, R0 ;  /* 0x0000000000007308 */ /* 0x001e240000001000 */
[----:B0-----:R-:W-:-:S02]  /*0180*/  VIADD R2, R0, 0xffffffe ;  /* 0x0ffffffe00027836 */ /* 0x001fc40000000000 */
[----:B------:R-:W-:-:S04]  /*0190*/  IMAD.MOV R0, RZ, RZ, -R12 ;  /* 0x000000ffff007224 */ /* 0x000fc800078e0a0c */
[----:B------:R0:W1:Y:S02]  /*01a0*/  F2I.FTZ.U32.TRUNC.NTZ R3, R2 ;  /* 0x0000000200037305 */ /* 0x000064000021f000 */
[----:B0-----:R-:W-:Y:S02]  /*01b0*/  IMAD.MOV.U32 R2, RZ, RZ, RZ ;  /* 0x000000ffff027224 */ /* 0x001fe400078e00ff */
[----:B-1----:R-:W-:-:S04]  /*01c0*/  IMAD.MOV R6, RZ, RZ, -R3 ;  /* 0x000000ffff067224 */ /* 0x002fc800078e0a03 */
[----:B------:R-:W-:Y:S02]  /*01d0*/  IMAD R9, R6, R7, RZ ;  /* 0x0000000706097224 */ /* 0x000fe400078e02ff */
[----:B------:R-:W-:Y:S02]  /*01e0*/  IMAD.MOV.U32 R6, RZ, RZ, R8 ;  /* 0x000000ffff067224 */ /* 0x000fe400078e0008 */
[----:B------:R-:W-:-:S06]  /*01f0*/  IMAD.HI.U32 R3, R3, R9, R2 ;  /* 0x0000000903037227 */ /* 0x000fcc00078e0002 */
[----:B------:R-:W-:-:S04]  /*0200*/  IMAD.HI.U32 R3, R3, R6, RZ ;  /* 0x0000000603037227 */ /* 0x000fc800078e00ff */
[----:B------:R-:W-:-:S05]  /*0210*/  IMAD R0, R3, R0, R6 ;  /* 0x0000000003007224 */ /* 0x000fca00078e0206 */
[----:B------:R-:W-:-:S13]  /*0220*/  ISETP.GT.U32.AND P1, PT, R7, R0, PT ;  /* 0x000000000700720c */ /* 0x000fda0003f24070 */
[----:B------:R-:W-:Y:S02]  /*0230*/  @!P1 IMAD.IADD R0, R0, 0x1, -R7 ;  /* 0x0000000100009824 */ /* 0x000fe400078e0a07 */
[----:B------:R-:W-:Y:S01]  /*0240*/  @!P1 VIADD R3, R3, 0x1 ;  /* 0x0000000103039836 */ /* 0x000fe20000000000 */
[----:B------:R-:W-:Y:S02]  /*0250*/  ISETP.NE.AND P1, PT, R4, RZ, PT ;  /* 0x000000ff0400720c */ /* 0x000fe40003f25270 */
[----:B------:R-:W-:Y:S02]  /*0260*/  ISETP.GE.U32.AND P0, PT, R0, R7, PT ;  /* 0x000000070000720c */ /* 0x000fe40003f06070 */
[----:B------:R-:W-:-:S04]  /*0270*/  LOP3.LUT R0, R5, R4, RZ, 0x3c, !PT ;  /* 0x0000000405007212 */ /* 0x000fc800078e3cff */
[----:B------:R-:W-:Y:S01]  /*0280*/  ISETP.GE.AND P2, PT, R0, RZ, PT ;  /* 0x000000ff0000720c */ /* 0x000fe20003f46270 */
[----:B------:R-:W-:-:S06]  /*0290*/  VIADD R0, R10, 0x7f ;  /* 0x0000007f0a007836 */ /* 0x000fcc0000000000 */
[----:B------:R-:W-:-:S04]  /*02a0*/  @P0 VIADD R3, R3, 0x1 ;  /* 0x0000000103030836 */ /* 0x000fc80000000000 */
[----:B------:R-:W-:Y:S01]  /*02b0*/  IMAD.MOV.U32 R2, RZ, RZ, R3 ;  /* 0x000000ffff027224 */ /* 0x000fe200078e0003 */
[----:B------:R-:W-:-:S03]  /*02c0*/  SHF.R.S32.HI R3, RZ, 0x1f, R0 ;  /* 0x0000001fff037819 */ /* 0x000fc60000011400 */
[----:B------:R-:W-:Y:S01]  /*02d0*/  @!P2 IMAD.MOV R2, RZ, RZ, -R2 ;  /* 0x000000ffff02a224 */ /* 0x000fe200078e0a02 */
[----:B------:R-:W-:Y:S02]  /*02e0*/  @!P1 LOP3.LUT R2, RZ, R4, RZ, 0x33, !PT ;  /* 0x00000004ff029212 */ /* 0x000fe400078e33ff */
[----:B------:R-:W-:-:S03]  /*02f0*/  LEA.HI R3, R3, R0, RZ, 0x7 ;  /* 0x0000000003037211 */ /* 0x000fc600078f38ff */
[----:B------:R-:W-:Y:S02]  /*0300*/  IMAD.SHL.U32 R6, R2, 0x8, RZ ;  /* 0x0000000802067824 */ /* 0x000fe400078e00ff */
[----:B------:R-:W-:-:S03]  /*0310*/  IMAD.MOV R2, RZ, RZ, -R2 ;  /* 0x000000ffff027224 */ /* 0x000fc600078e0a02 */
[----:B------:R-:W-:Y:S01]  /*0320*/  LEA.HI.SX32 R3, R3, -R6, 0x19 ;  /* 0x8000000603037211 */ /* 0x000fe200078fcaff */
[----:B------:R-:W-:-:S03]  /*0330*/  IMAD R4, R4, R2, R5 ;  /* 0x0000000204047224 */ /* 0x000fc600078e0205 */
[----:B------:R-:W-:Y:S02]  /*0340*/  VIMNMX R13, R3, 0x8, PT ;  /* 0x00000008030d7848 */ /* 0x000fe40003fe0100 */
[----:B------:R-:W-:Y:S02]  /*0350*/  IABS R9, R4 ;  /* 0x0000000400097213 */ /* 0x000fe40000000000 */
[----:B------:R-:W-:-:S04]  /*0360*/  IABS R7, R13 ;  /* 0x0000000d00077213 */ /* 0x000fc80000000000 */
[----:B------:R-:W0:Y:S08]  /*0370*/  I2F.RP R0, R7 ;  /* 0x0000000700007306 */ /* 0x000e300000209400 */
[----:B0-----:R-:W0:Y:S02]  /*0380*/  MUFU.RCP R0, R0 ;  /* 0x0000000000007308 */ /* 0x001e240000001000 */
[----:B0-----:R-:W-:-:S06]  /*0390*/  VIADD R3, R0, 0xffffffe ;  /* 0x0ffffffe00037836 */ /* 0x001fcc0000000000 */
[----:B------:R-:W0:Y:S02]  /*03a0*/  F2I.FTZ.U32.TRUNC.NTZ R3, R3 ;  /* 0x0000000300037305 */ /* 0x000e24000021f000 */
[----:B0-----:R-:W-:-:S04]  /*03b0*/  IMAD.MOV R8, RZ, RZ, -R3 ;  /* 0x000000ffff087224 */ /* 0x001fc800078e0a03 */
[----:B------:R-:W-:Y:S01]  /*03c0*/  IMAD.MOV.U32 R2, RZ, RZ, R8 ;  /* 0x000000ffff027224 */ /* 0x000fe200078e0008 */
[----:B------:R-:W-:-:S03]  /*03d0*/  IABS R8, R13 ;  /* 0x0000000d00087213 */ /* 0x000fc60000000000 */
[----:B------:R-:W-:Y:S02]  /*03e0*/  IMAD R5, R2, R7, RZ ;  /* 0x0000000702057224 */ /* 0x000fe400078e02ff */
[----:B------:R-:W-:Y:S02]  /*03f0*/  IMAD.MOV.U32 R2, RZ, RZ, RZ ;  /* 0x000000ffff027224 */ /* 0x000fe400078e00ff */
[----:B------:R-:W-:Y:S02]  /*0400*/  IMAD.MOV R0, RZ, RZ, -R8 ;  /* 0x000000ffff007224 */ /* 0x000fe400078e0a08 */
[----:B------:R-:W-:Y:S01]  /*0410*/  IMAD.HI.U32 R2, R3, R5, R2 ;  /* 0x0000000503027227 */ /* 0x000fe200078e0002 */
[----:B------:R-:W-:-:S04]  /*0420*/  LOP3.LUT R3, R4, R13, RZ, 0x3c, !PT ;  /* 0x0000000d04037212 */ /* 0x000fc800078e3cff */
[----:B------:R-:W-:Y:S01]  /*0430*/  ISETP.GE.AND P2, PT, R3, RZ, PT ;  /* 0x000000ff0300720c */ /* 0x000fe20003f46270 */
[----:B------:R-:W-:-:S04]  /*0440*/  IMAD.HI.U32 R2, R2, R9, RZ ;  /* 0x0000000902027227 */ /* 0x000fc800078e00ff */
[----:B------:R-:W-:-:S05]  /*0450*/  IMAD R0, R2, R0, R9 ;  /* 0x0000000002007224 */ /* 0x000fca00078e0209 */
[----:B------:R-:W-:-:S13]  /*0460*/  ISETP.GT.U32.AND P1, PT, R7, R0, PT ;  /* 0x000000000700720c */ /* 0x000fda0003f24070 */
[----:B------:R-:W-:Y:S02]  /*0470*/  @!P1 IMAD.IADD R0, R0, 0x1, -R7 ;  /* 0x0000000100009824 */ /* 0x000fe400078e0a07 */
[----:B------:R-:W-:Y:S01]  /*0480*/  @!P1 VIADD R2, R2, 0x1 ;  /* 0x0000000102029836 */ /* 0x000fe20000000000 */
[----:B------:R-:W-:Y:S02]  /*0490*/  ISETP.NE.AND P1, PT, R13, RZ, PT ;  /* 0x000000ff0d00720c */ /* 0x000fe40003f25270 */
[----:B------:R-:W-:Y:S02]  /*04a0*/  ISETP.GE.U32.AND P0, PT, R0, R7, PT ;  /* 0x000000070000720c */ /* 0x000fe40003f06070 */
[----:B------:R-:W0:Y:S11]  /*04b0*/  S2R R0, SR_TID.X ;  /* 0x0000000000007919 */ /* 0x000e360000002100 */
[----:B------:R-:W-:Y:S01]  /*04c0*/  @P0 VIADD R2, R2, 0x1 ;  /* 0x0000000102020836 */ /* 0x000fe20000000000 */
[----:B------:R-:W-:-:S03]  /*04d0*/  PLOP3.LUT P0, PT, PT, PT, UP0, 0x80, 0x0 ;  /* 0x000000000000781c */ /* 0x000fc60003f0f008 */
[----:B------:R-:W-:-:S04]  /*04e0*/  IMAD.MOV.U32 R3, RZ, RZ, R2 ;  /* 0x000000ffff037224 */ /* 0x000fc800078e0002 */
[----:B------:R-:W-:Y:S01]  /*04f0*/  @!P2 IMAD.MOV R3, RZ, RZ, -R3 ;  /* 0x000000ffff03a224 */ /* 0x000fe200078e0a03 */
[----:B------:R-:W-:-:S05]  /*0500*/  @!P1 LOP3.LUT R3, RZ, R13, RZ, 0x33, !PT ;  /* 0x0000000dff039212 */ /* 0x000fca00078e33ff */
[----:B------:R-:W-:Y:S02]  /*0510*/  IMAD.MOV R2, RZ, RZ, -R3 ;  /* 0x000000ffff027224 */ /* 0x000fe400078e0a03 */
[----:B------:R-:W-:Y:S02]  /*0520*/  IMAD.SHL.U32 R3, R3, 0x10, RZ ;  /* 0x0000001003037824 */ /* 0x000fe400078e00ff */
[----:B------:R-:W-:Y:S01]  /*0530*/  IMAD R2, R13, R2, R4 ;  /* 0x000000020d027224 */ /* 0x000fe200078e0204 */
[----:B0-----:R-:W-:-:S03]  /*0540*/  LOP3.LUT R5, R0, 0x7f, RZ, 0xc0, !PT ;  /* 0x0000007f00057812 */ /* 0x001fc600078ec0ff */
[----:B------:R-:W-:Y:S01]  /*0550*/  IMAD.IADD R2, R6, 0x1, R2 ;  /* 0x0000000106027824 */ /* 0x000fe200078e0202 */
[----:B------:R-:W-:-:S03]  /*0560*/  LOP3.LUT R6, R0, 0x60, RZ, 0xc0, !PT ;  /* 0x0000006000067812 */ /* 0x000fc600078ec0ff */
[----:B------:R-:W-:Y:S01]  /*0570*/  IMAD R2, R2, 0x80, R5 ;  /* 0x0000008002027824 */ /* 0x000fe200078e0205 */
[----:B------:R-:W-:Y:S06]  /*0580*/  @!P0 BRA `(.L_x_0) ;  /* 0x0000001800948947 */ /* 0x000fec0003800000 */
[----:B------:R-:W-:Y:S01]  /*0590*/  IABS R5, R11 ;  /* 0x0000000b00057213 */ /* 0x000fe20000000000 */
[----:B------:R-:W-:Y:S01]  /*05a0*/  UIADD3 UR13, UR12, 0x2000, URZ ;  /* 0x000020000c0d7890 */ /* 0x000fe2000fffe03f */
[----:B------:R-:W-:Y:S01]  /*05b0*/  IABS R4, R10 ;  /* 0x0000000a00047213 */ /* 0x000fe20000000000 */
[----:B------:R-:W-:Y:S01]  /*05c0*/  ULDC UR21, c[0x0][0x234] ;  /* 0x00008d0000157ab9 */ /* 0x000fe20000000800 */
[----:B------:R-:W0:Y:S01]  /*05d0*/  I2F.RP R12, R5 ;  /* 0x00000005000c7306 */ /* 0x000e220000209400 */
[----:B------:R-:W-:Y:S01]  /*05e0*/  LEA.HI R17, R6, R3, RZ, 0x1b ;  /* 0x0000000306117211 */ /* 0x000fe200078fd8ff */
[----:B------:R-:W-:Y:S01]  /*05f0*/  USHF.R.U32.HI UR17, URZ, 0x4, UR12 ;  /* 0x000000043f117899 */ /* 0x000fe2000801160c */
[----:B------:R-:W-:Y:S01]  /*0600*/  CS2R R32, SRZ ;  /* 0x0000000000207805 */ /* 0x000fe2000001ff00 */
[----:B------:R-:W-:Y:S01]  /*0610*/  ULDC UR20, c[0x0][0x23c] ;  /* 0x00008f0000147ab9 */ /* 0x000fe20000000800 */
[C---:B------:R-:W-:Y:S01]  /*0620*/  ISETP.GE.AND P1, PT, R17.reuse, RZ, PT ;  /* 0x000000ff1100720c */ /* 0x040fe20003f26270 */
[C---:B------:R-:W-:Y:S01]  /*0630*/  VIADD R18, R17.reuse, 0x8 ;  /* 0x0000000811127836 */ /* 0x040fe20000000000 */
[----:B------:R-:W-:Y:S01]  /*0640*/  USHF.R.U32.HI UR19, URZ, 0x4, UR13 ;  /* 0x000000043f137899 */ /* 0x000fe2000801160d */
[----:B------:R-:W1:Y:S01]  /*0650*/  I2F.RP R13, R4 ;  /* 0x00000004000d7306 */ /* 0x000e620000209400 */
[----:B------:R-:W-:Y:S01]  /*0660*/  VIADD R19, R17, 0x4 ;  /* 0x0000000411137836 */ /* 0x000fe20000000000 */
[----:B------:R-:W-:Y:S01]  /*0670*/  USHF.R.S32.HI UR6, URZ, 0x1f, UR4 ;  /* 0x0000001f3f067899 */ /* 0x000fe20008011404 */
[----:B------:R-:W-:Y:S01]  /*0680*/  CS2R R34, SRZ ;  /* 0x0000000000227805 */ /* 0x000fe2000001ff00 */
[----:B------:R-:W-:Y:S01]  /*0690*/  USGXT.U32 UR13, UR17, 0xe ;  /* 0x0000000e110d789a */ /* 0x000fe20008000000 */
[----:B------:R-:W-:Y:S01]  /*06a0*/  CS2R R36, SRZ ;  /* 0x0000000000247805 */ /* 0x000fe2000001ff00 */
[----:B------:R-:W-:Y:S01]  /*06b0*/  ULDC.64 UR8, c[0x0][0x210] ;  /* 0x0000840000087ab9 */ /* 0x000fe20000000a00 */
[----:B------:R-:W-:Y:S01]  /*06c0*/  ULDC.64 UR14, c[0x0][0x218] ;  /* 0x00008600000e7ab9 */ /* 0x000fe20000000a00 */
[----:B0-----:R-:W0:Y:S01]  /*06d0*/  MUFU.RCP R12, R12 ;  /* 0x0000000c000c7308 */ /* 0x001e220000001000 */
[----:B------:R-:W-:Y:S01]  /*06e0*/  ULEA.HI UR6, UR6, UR4, URZ, 0x5 ;  /* 0x0000000406067291 */ /* 0x000fe2000f8f283f */
[----:B------:R-:W-:Y:S01]  /*06f0*/  CS2R R38, SRZ ;  /* 0x0000000000267805 */ /* 0x000fe2000001ff00 */
[----:B------:R-:W-:Y:S01]  /*0700*/  USGXT.U32 UR4, UR19, 0xe ;  /* 0x0000000e1304789a */ /* 0x000fe20008000000 */
[----:B------:R-:W-:Y:S01]  /*0710*/  CS2R R24, SRZ ;  /* 0x0000000000187805 */ /* 0x000fe2000001ff00 */
[----:B------:R-:W-:Y:S01]  /*0720*/  UMOV UR5, URZ ;  /* 0x0000003f00057c82 */ /* 0x000fe20008000000 */
[----:B------:R-:W-:Y:S01]  /*0730*/  ULDC UR18, c[0x0][0x240] ;  /* 0x0000900000127ab9 */ /* 0x000fe20000000800 */
[----:B------:R-:W-:Y:S01]  /*0740*/  ULDC UR7, c[0x0][0x230] ;  /* 0x00008c0000077ab9 */ /* 0x000fe20000000800 */
[----:B-1----:R-:W1:Y:S01]  /*0750*/  MUFU.RCP R13, R13 ;  /* 0x0000000d000d7308 */ /* 0x002e620000001000 */
[----:B------:R-:W-:Y:S01]  /*0760*/  ULDC UR16, c[0x0][0x238] ;  /* 0x00008e0000107ab9 */ /* 0x000fe20000000800 */
[----:B------:R-:W-:-:S02]  /*0770*/  CS2R R26, SRZ ;  /* 0x00000000001a7805 */ /* 0x000fc4000001ff00 */
[----:B------:R-:W-:Y:S02]  /*0780*/  CS2R R28, SRZ ;  /* 0x00000000001c7805 */ /* 0x000fe4000001ff00 */
[----:B------:R-:W-:Y:S01]  /*0790*/  CS2R R30, SRZ ;  /* 0x00000000001e7805 */ /* 0x000fe2000001ff00 */
[----:B------:R-:W-:Y:S01]  /*07a0*/  UMOV UR10, 0xfffffffe ;  /* 0xfffffffe000a7882 */ /* 0x000fe20000000000 */
[----:B------:R-:W-:Y:S01]  /*07b0*/  UMOV UR11, 0x7fffffdf ;  /* 0x7fffffdf000b7882 */ /* 0x000fe20000000000 */
[----:B------:R-:W-:Y:S01]  /*07c0*/  USHF.L.U32 UR26, UR20, 0x5, URZ ;  /* 0x00000005141a7899 */ /* 0x000fe2000800063f */
[----:B------:R-:W-:Y:S01]  /*07d0*/  IMAD.U32 R59, RZ, RZ, UR7 ;  /* 0x00000007ff3b7e24 */ /* 0x000fe2000f8e00ff */
[----:B------:R-:W-:Y:S01]  /*07e0*/  USHF.L.U32 UR46, UR16, 0x5, URZ ;  /* 0x00000005102e7899 */ /* 0x000fe2000800063f */
[----:B0-----:R-:W-:Y:S01]  /*07f0*/  VIADD R7, R12, 0xffffffe ;  /* 0x0ffffffe0c077836 */ /* 0x001fe20000000000 */
[----:B------:R-:W-:Y:S01]  /*0800*/  UIMAD UR45, UR16, 0x1f, URZ ;  /* 0x0000001f102d78a4 */ /* 0x000fe2000f8e023f */
[----:B------:R-:W-:Y:S01]  /*0810*/  VIADD R12, R17, 0xc ;  /* 0x0000000c110c7836 */ /* 0x000fe20000000000 */
[----:B------:R-:W-:-:S02]  /*0820*/  UIMAD UR44, UR16, 0x1e, URZ ;  /* 0x0000001e102c78a4 */ /* 0x000fc4000f8e023f */
[----:B------:R-:W-:Y:S01]  /*0830*/  UIMAD UR43, UR16, 0x1d, URZ ;  /* 0x0000001d102b78a4 */ /* 0x000fe2000f8e023f */
[----:B------:R-:W0:Y:S01]  /*0840*/  F2I.FTZ.U32.TRUNC.NTZ R7, R7 ;  /* 0x0000000700077305 */ /* 0x000e22000021f000 */
[----:B-1----:R-:W-:Y:S01]  /*0850*/  VIADD R8, R13, 0xffffffe ;  /* 0x0ffffffe0d087836 */ /* 0x002fe20000000000 */
[----:B------:R-:W-:Y:S01]  /*0860*/  IABS R13, R12 ;  /* 0x0000000c000d7213 */ /* 0x000fe20000000000 */
[----:B------:R-:W-:Y:S02]  /*0870*/  UIMAD UR42, UR16, 0x1c, URZ ;  /* 0x0000001c102a78a4 */ /* 0x000fe4000f8e023f */
[----:B------:R-:W-:Y:S02]  /*0880*/  UIMAD UR41, UR16, 0x1b, URZ ;  /* 0x0000001b102978a4 */ /* 0x000fe4000f8e023f */
[----:B------:R-:W-:Y:S01]  /*0890*/  UIMAD UR40, UR16, 0x1a, URZ ;  /* 0x0000001a102878a4 */ /* 0x000fe2000f8e023f */
[----:B------:R1:W2:Y:S01]  /*08a0*/  F2I.FTZ.U32.TRUNC.NTZ R9, R8 ;  /* 0x0000000800097305 */ /* 0x0002a2000021f000 */
[----:B------:R-:W-:-:S02]  /*08b0*/  UIMAD UR39, UR16, 0x19, URZ ;  /* 0x00000019102778a4 */ /* 0x000fc4000f8e023f */
[----:B------:R-:W-:Y:S02]  /*08c0*/  UIMAD UR38, UR16, 0x18, URZ ;  /* 0x00000018102678a4 */ /* 0x000fe4000f8e023f */
[----:B------:R-:W-:Y:S01]  /*08d0*/  UIMAD UR37, UR16, 0x17, URZ ;  /* 0x00000017102578a4 */ /* 0x000fe2000f8e023f */
[----:B0-----:R-:W-:Y:S01]  /*08e0*/  IMAD.MOV R14, RZ, RZ, -R7 ;  /* 0x000000ffff0e7224 */ /* 0x001fe200078e0a07 */
[----:B------:R-:W-:Y:S01]  /*08f0*/  UIMAD UR36, UR16, 0x16, URZ ;  /* 0x00000016102478a4 */ /* 0x000fe2000f8e023f */
[----:B-1----:R-:W-:Y:S01]  /*0900*/  IMAD.MOV.U32 R8, RZ, RZ, RZ ;  /* 0x000000ffff087224 */ /* 0x002fe200078e00ff */
[----:B------:R-:W-:Y:S01]  /*0910*/  UIMAD UR35, UR16, 0x15, URZ ;  /* 0x00000015102378a4 */ /* 0x000fe2000f8e023f */
[----:B------:R-:W-:Y:S01]  /*0920*/  IMAD.MOV.U32 R6, RZ, RZ, R14 ;  /* 0x000000ffff067224 */ /* 0x000fe200078e000e */
[----:B------:R-:W-:Y:S01]  /*0930*/  IABS R14, R2 ;  /* 0x00000002000e7213 */ /* 0x000fe20000000000 */
[----:B------:R-:W-:Y:S01]  /*0940*/  UIMAD UR34, UR16, 0x14, URZ ;  /* 0x00000014102278a4 */ /* 0x000fe2000f8e023f */
[----:B--2---:R-:W-:Y:S01]  /*0950*/  IMAD.MOV R15, RZ, RZ, -R9 ;  /* 0x000000ffff0f7224 */ /* 0x004fe200078e0a09 */
[----:B------:R-:W-:-:S02]  /*0960*/  UIMAD UR33, UR16, 0x13, URZ ;  /* 0x00000013102178a4 */ /* 0x000fc4000f8e023f */
[----:B------:R-:W-:Y:S01]  /*0970*/  UIMAD UR32, UR16, 0x12, URZ ;  /* 0x00000012102078a4 */ /* 0x000fe2000f8e023f */
[----:B------:R-:W-:Y:S01]  /*0980*/  IMAD R15, R15, R4, RZ ;  /* 0x000000040f0f7224 */ /* 0x000fe200078e02ff */
[----:B------:R-:W-:Y:S02]  /*0990*/  UIMAD UR31, UR16, 0x11, URZ ;  /* 0x00000011101f78a4 */ /* 0x000fe4000f8e023f */
[----:B------:R-:W-:Y:S01]  /*09a0*/  USHF.L.U32 UR30, UR16, 0x4, URZ ;  /* 0x00000004101e7899 */ /* 0x000fe2000800063f */
[----:B------:R-:W-:Y:S01]  /*09b0*/  IMAD.HI.U32 R8, R9, R15, R8 ;  /* 0x0000000f09087227 */ /* 0x000fe200078e0008 */
[----:B------:R-:W-:Y:S01]  /*09c0*/  IABS R15, R18 ;  /* 0x00000012000f7213 */ /* 0x000fe20000000000 */
[----:B------:R-:W-:Y:S02]  /*09d0*/  UIMAD UR29, UR16, 0xf, URZ ;  /* 0x0000000f101d78a4 */ /* 0x000fe4000f8e023f */
[----:B------:R-:W-:Y:S01]  /*09e0*/  IMAD R9, R6, R5, RZ ;  /* 0x0000000506097224 */ /* 0x000fe200078e02ff */
[----:B------:R-:W-:Y:S01]  /*09f0*/  UIMAD UR28, UR16, 0xe, URZ ;  /* 0x0000000e101c78a4 */ /* 0x000fe2000f8e023f */
[----:B------:R-:W-:Y:S01]  /*0a00*/  IMAD.MOV.U32 R6, RZ, RZ, RZ ;  /* 0x000000ffff067224 */ /* 0x000fe200078e00ff */
[----:B------:R-:W-:-:S02]  /*0a10*/  UIMAD UR27, UR16, 0xd, URZ ;  /* 0x0000000d101b78a4 */ /* 0x000fc4000f8e023f */
[----:B------:R-:W-:Y:S01]  /*0a20*/  UIMAD UR56, UR16, 0xc, URZ ;  /* 0x0000000c103878a4 */ /* 0x000fe2000f8e023f */
[----:B------:R-:W-:Y:S01]  /*0a30*/  IMAD.HI.U32 R6, R7, R9, R6 ;  /* 0x0000000907067227 */ /* 0x000fe200078e0006 */
[----:B------:R-:W-:Y:S02]  /*0a40*/  UIMAD UR55, UR16, 0xb, URZ ;  /* 0x0000000b103778a4 */ /* 0x000fe4000f8e023f */
[----:B------:R-:W-:Y:S01]  /*0a50*/  UIMAD UR54, UR16, 0xa, URZ ;  /* 0x0000000a103678a4 */ /* 0x000fe2000f8e023f */
[----:B------:R-:W-:Y:S01]  /*0a60*/  IMAD.MOV.U32 R9, RZ, RZ, R14 ;  /* 0x000000ffff097224 */ /* 0x000fe200078e000e */
[----:B------:R-:W-:Y:S01]  /*0a70*/  UIMAD UR53, UR16, 0x9, URZ ;  /* 0x00000009103578a4 */ /* 0x000fe2000f8e023f */
[----:B------:R-:W-:Y:S01]  /*0a80*/  IMAD.HI.U32 R7, R6, R13, RZ ;  /* 0x0000000d06077227 */ /* 0x000fe200078e00ff */
[----:B------:R-:W-:Y:S02]  /*0a90*/  USHF.L.U32 UR52, UR16, 0x3, URZ ;  /* 0x0000000310347899 */ /* 0x000fe4000800063f */
[----:B------:R-:W-:Y:S01]  /*0aa0*/  UIMAD UR51, UR16, 0x7, URZ ;  /* 0x00000007103378a4 */ /* 0x000fe2000f8e023f */
[----:B------:R-:W-:Y:S01]  /*0ab0*/  IMAD.HI.U32 R8, R8, R9, RZ ;  /* 0x0000000908087227 */ /* 0x000fe200078e00ff */
[----:B------:R-:W-:-:S02]  /*0ac0*/  UIMAD UR50, UR16, 0x6, URZ ;  /* 0x00000006103278a4 */ /* 0x000fc4000f8e023f */
[----:B------:R-:W-:Y:S01]  /*0ad0*/  UIMAD UR49, UR16, 0x5, URZ ;  /* 0x00000005103178a4 */ /* 0x000fe2000f8e023f */
[----:B------:R-:W-:Y:S01]  /*0ae0*/  IMAD.MOV R16, RZ, RZ, -R8 ;  /* 0x000000ffff107224 */ /* 0x000fe200078e0a08 */
[----:B------:R-:W-:Y:S01]  /*0af0*/  USHF.L.U32 UR48, UR16, 0x2, URZ ;  /* 0x0000000210307899 */ /* 0x000fe2000800063f */
[----:B------:R-:W-:Y:S01]  /*0b00*/  IMAD.HI.U32 R8, R6, R15, RZ ;  /* 0x0000000f06087227 */ /* 0x000fe200078e00ff */
[----:B------:R-:W-:Y:S02]  /*0b10*/  UIMAD UR47, UR16, 0x3, URZ ;  /* 0x00000003102f78a4 */ /* 0x000fe4000f8e023f */
[----:B------:R-:W-:Y:S01]  /*0b20*/  UIADD3.64 UR10, UR4, -UR10, URZ ;  /* 0x8000000a040a7297 */ /* 0x000fe2000fffe03f */
[----:B------:R-:W-:Y:S01]  /*0b30*/  IMAD.MOV R14, RZ, RZ, -R7 ;  /* 0x000000ffff0e7224 */ /* 0x000fe200078e0a07 */
[----:B------:R-:W-:Y:S01]  /*0b40*/  IABS R7, R19 ;  /* 0x0000001300077213 */ /* 0x000fe20000000000 */
[----:B------:R-:W-:Y:S01]  /*0b50*/  IMAD R9, R4, R16, R9 ;  /* 0x0000001004097224 */ /* 0x000fe200078e0209 */
[----:B------:R-:W-:Y:S01]  /*0b60*/  UMOV UR7, 0x80000020 ;  /* 0x8000002000077882 */ /* 0x000fe20000000000 */
[----:B------:R-:W-:-:S02]  /*0b70*/  IMAD.MOV R16, RZ, RZ, -R8 ;  /* 0x000000ffff107224 */ /* 0x000fc400078e0a08 */
[C---:B------:R-:W-:Y:S01]  /*0b80*/  IMAD R8, R5.reuse, R14, R13 ;  /* 0x0000000e05087224 */ /* 0x040fe200078e020d */
[----:B------:R-:W-:Y:S01]  /*0b90*/  ISETP.GT.U32.AND P0, PT, R4, R9, PT ;  /* 0x000000090400720c */ /* 0x000fe20003f04070 */
[----:B------:R-:W-:Y:S02]  /*0ba0*/  IMAD.MOV.U32 R13, RZ, RZ, R7 ;  /* 0x000000ffff0d7224 */ /* 0x000fe400078e0007 */
[----:B------:R-:W-:Y:S01]  /*0bb0*/  IMAD R14, R5, R16, R15 ;  /* 0x00000010050e7224 */ /* 0x000fe200078e020f */
[----:B------:R-:W-:Y:S01]  /*0bc0*/  IABS R15, R17 ;  /* 0x00000011000f7213 */ /* 0x000fe20000000000 */
[----:B------:R-:W-:-:S03]  /*0bd0*/  IMAD.HI.U32 R7, R6, R13, RZ ;  /* 0x0000000d06077227 */ /* 0x000fc600078e00ff */
[----:B------:R-:W-:Y:S01]  /*0be0*/  ISETP.GT.U32.AND P4, PT, R5, R14, PT ;  /* 0x0000000e0500720c */ /* 0x000fe20003f84070 */
[----:B------:R-:W-:Y:S02]  /*0bf0*/  IMAD.MOV R16, RZ, RZ, -R7 ;  /* 0x000000ffff107224 */ /* 0x000fe400078e0a07 */
[----:B------:R-:W-:Y:S02]  /*0c00*/  IMAD.MOV.U32 R7, RZ, RZ, R15 ;  /* 0x000000ffff077224 */ /* 0x000fe400078e000f */
[----:B------:R-:W-:Y:S01]  /*0c10*/  @!P0 IMAD.IADD R9, R9, 0x1, -R4 ;  /* 0x0000000109098824 */ /* 0x000fe200078e0a04 */
[----:B------:R-:W-:Y:S01]  /*0c20*/  ISETP.GT.U32.AND P0, PT, R5, R8, PT ;  /* 0x000000080500720c */ /* 0x000fe20003f04070 */
[----:B------:R-:W-:-:S03]  /*0c30*/  IMAD.HI.U32 R6, R6, R7, RZ ;  /* 0x0000000706067227 */ /* 0x000fc600078e00ff */
[----:B------:R-:W-:Y:S01]  /*0c40*/  ISETP.GT.U32.AND P5, PT, R4, R9, PT ;  /* 0x000000090400720c */ /* 0x000fe20003fa4070 */
[----:B------:R-:W-:Y:S02]  /*0c50*/  IMAD.MOV R6, RZ, RZ, -R6 ;  /* 0x000000ffff067224 */ /* 0x000fe400078e0a06 */
[C---:B------:R-:W-:Y:S02]  /*0c60*/  IMAD R16, R5.reuse, R16, R13 ;  /* 0x0000001005107224 */ /* 0x040fe400078e020d */
[C---:B------:R-:W-:Y:S02]  /*0c70*/  IMAD R6, R5.reuse, R6, R7 ;  /* 0x0000000605067224 */ /* 0x040fe400078e0207 */
[--C-:B------:R-:W-:Y:S01]  /*0c80*/  @!P4 IMAD.IADD R14, R14, 0x1, -R5.reuse ;  /* 0x000000010e0ec824 */ /* 0x100fe200078e0a05 */
[C---:B------:R-:W-:Y:S01]  /*0c90*/  ISETP.GT.U32.AND P2, PT, R5.reuse, R16, PT ;  /* 0x000000100500720c */ /* 0x040fe20003f44070 */
[----:B------:R-:W-:Y:S01]  /*0ca0*/  @!P0 IMAD.IADD R8, R8, 0x1, -R5 ;  /* 0x0000000108088824 */ /* 0x000fe200078e0a05 */
[----:B------:R-:W-:-:S02]  /*0cb0*/  ISETP.GT.U32.AND P3, PT, R5, R6, PT ;  /* 0x000000060500720c */ /* 0x000fc40003f64070 */
[----:B------:R-:W-:Y:S01]  /*0cc0*/  ISETP.GE.AND P0, PT, R2, RZ, PT ;  /* 0x000000ff0200720c */ /* 0x000fe20003f06270 */
[----:B------:R-:W-:Y:S01]  /*0cd0*/  @!P5 IMAD.IADD R9, R9, 0x1, -R4 ;  /* 0x000000010909d824 */ /* 0x000fe200078e0a04 */
[C---:B------:R-:W-:Y:S02]  /*0ce0*/  ISETP.GT.U32.AND P6, PT, R5.reuse, R8, PT ;  /* 0x000000080500720c */ /* 0x040fe40003fc4070 */
[----:B------:R-:W-:Y:S02]  /*0cf0*/  ISETP.GT.U32.AND P5, PT, R5, R14, PT ;  /* 0x0000000e0500720c */ /* 0x000fe40003fa4070 */
[----:B------:R-:W-:-:S03]  /*0d00*/  LOP3.LUT R4, R0, 0x1f, RZ, 0xc0, !PT ;  /* 0x0000001f00047812 */ /* 0x000fc600078ec0ff */
[--C-:B------:R-:W-:Y:S02]  /*0d10*/  @!P2 IMAD.IADD R16, R16, 0x1, -R5.reuse ;  /* 0x000000011010a824 */ /* 0x100fe400078e0a05 */
[----:B------:R-:W-:Y:S01]  /*0d20*/  @!P3 IMAD.IADD R6, R6, 0x1, -R5 ;  /* 0x000000010606b824 */ /* 0x000fe200078e0a05 */
[----:B------:R-:W-:Y:S01]  /*0d30*/  ISETP.NE.AND P3, PT, R10, RZ, PT ;  /* 0x000000ff0a00720c */ /* 0x000fe20003f65270 */
[----:B------:R-:W-:Y:S01]  /*0d40*/  @!P0 IMAD.MOV R9, RZ, RZ, -R9 ;  /* 0x000000ffff098224 */ /* 0x000fe200078e0a09 */
[C---:B------:R-:W-:Y:S01]  /*0d50*/  ISETP.GT.U32.AND P2, PT, R5.reuse, R16, PT ;  /* 0x000000100500720c */ /* 0x040fe20003f44070 */
[--C-:B------:R-:W-:Y:S01]  /*0d60*/  @!P6 IMAD.IADD R8, R8, 0x1, -R5.reuse ;  /* 0x000000010808e824 */ /* 0x100fe200078e0a05 */
[----:B------:R-:W-:Y:S01]  /*0d70*/  ISETP.GT.U32.AND P4, PT, R5, R6, PT ;  /* 0x000000060500720c */ /* 0x000fe20003f84070 */
[----:B------:R-:W-:Y:S01]  /*0d80*/  @!P5 IMAD.IADD R14, R14, 0x1, -R5 ;  /* 0x000000010e0ed824 */ /* 0x000fe200078e0a05 */
[----:B------:R-:W-:Y:S01]  /*0d90*/  ISETP.GE.AND P0, PT, R12, RZ, PT ;  /* 0x000000ff0c00720c */ /* 0x000fe20003f06270 */
[----:B------:R-:W-:Y:S01]  /*0da0*/  IMAD R4, R4, UR20, RZ ;  /* 0x0000001404047c24 */ /* 0x000fe2000f8e02ff */
[----:B------:R-:W-:-:S02]  /*0db0*/  ISETP.GE.AND P6, PT, R18, RZ, PT ;  /* 0x000000ff1200720c */ /* 0x000fc40003fc6270 */
[----:B------:R-:W-:-:S03]  /*0dc0*/  ISETP.GE.AND P5, PT, R19, RZ, PT ;  /* 0x000000ff1300720c */ /* 0x000fc60003fa6270 */
[----:B------:R-:W-:Y:S02]  /*0dd0*/  @!P3 LOP3.LUT R9, RZ, R10, RZ, 0x33, !PT ;  /* 0x0000000aff09b212 */ /* 0x000fe400078e33ff */
[--C-:B------:R-:W-:Y:S01]  /*0de0*/  @!P2 IMAD.IADD R16, R16, 0x1, -R5.reuse ;  /* 0x000000011010a824 */ /* 0x100fe200078e0a05 */
[----:B------:R-:W-:Y:S01]  /*0df0*/  ISETP.NE.AND P2, PT, R11, RZ, PT ;  /* 0x000000ff0b00720c */ /* 0x000fe20003f45270 */
[----:B------:R-:W-:Y:S01]  /*0e00*/  @!P4 IMAD.IADD R6, R6, 0x1, -R5 ;  /* 0x000000010606c824 */ /* 0x000fe200078e0a05 */
[----:B------:R-:W-:Y:S01]  /*0e10*/  LOP3.LUT R11, RZ, R11, RZ, 0x33, !PT ;  /* 0x0000000bff0b7212 */ /* 0x000fe200078e33ff */
[----:B------:R-:W-:Y:S02]  /*0e20*/  IMAD R9, R9, UR21, RZ ;  /* 0x0000001509097c24 */ /* 0x000fe4000f8e02ff */
[----:B------:R-:W-:Y:S02]  /*0e30*/  IMAD.MOV.U32 R10, RZ, RZ, R6 ;  /* 0x000000ffff0a7224 */ /* 0x000fe400078e0006 */
[----:B------:R-:W-:Y:S01]  /*0e40*/  @!P0 IMAD.MOV R8, RZ, RZ, -R8 ;  /* 0x000000ffff088224 */ /* 0x000fe200078e0a08 */
[----:B------:R-:W-:Y:S01]  /*0e50*/  LEA R64, P0, R4, UR14, 0x1 ;  /* 0x0000000e04407c11 */ /* 0x000fe2000f8008ff */
[----:B------:R-:W-:Y:S01]  /*0e60*/  @!P6 IMAD.MOV R14, RZ, RZ, -R14 ;  /* 0x000000ffff0ee224 */ /* 0x000fe200078e0a0e */
[----:B------:R-:W-:Y:S01]  /*0e70*/  USHF.R.S32.HI UR14, URZ, 0x5, UR6 ;  /* 0x000000053f0e7899 */ /* 0x000fe20008011406 */
[----:B------:R-:W-:Y:S01]  /*0e80*/  @!P5 IMAD.MOV R16, RZ, RZ, -R16 ;  /* 0x000000ffff10d224 */ /* 0x000fe200078e0a10 */
[----:B------:R-:W-:Y:S01]  /*0e90*/  SEL R8, R11, R8, !P2 ;  /* 0x000000080b087207 */ /* 0x000fe20005000000 */
[----:B------:R-:W-:Y:S01]  /*0ea0*/  @!P1 IMAD.MOV R10, RZ, RZ, -R10 ;  /* 0x000000ffff0a9224 */ /* 0x000fe200078e0a0a */
[----:B------:R-:W-:Y:S01]  /*0eb0*/  LEA R62, P1, R9, UR8, 0x1 ;  /* 0x00000008093e7c11 */ /* 0x000fe2000f8208ff */
[----:B------:R-:W-:Y:S01]  /*0ec0*/  UIADD3 UR8, UP0, UR13, 0x80, URZ ;  /* 0x000000800d087890 */ /* 0x000fe2000ff1e03f */
[C---:B------:R-:W-:Y:S01]  /*0ed0*/  SEL R7, R11.reuse, R14, !P2 ;  /* 0x0000000e0b077207 */ /* 0x040fe20005000000 */
[----:B------:R-:W-:Y:S01]  /*0ee0*/  UMOV UR6, UR4 ;  /* 0x0000000400067c82 */ /* 0x000fe20008000000 */
[----:B------:R-:W-:-:S02]  /*0ef0*/  SEL R6, R11, R16, !P2 ;  /* 0x000000100b067207 */ /* 0x000fc40005000000 */
[----:B------:R-:W-:Y:S01]  /*0f00*/  SEL R5, R11, R10, !P2 ;  /* 0x0000000a0b057207 */ /* 0x000fe20005000000 */
[----:B------:R-:W-:Y:S01]  /*0f10*/  IMAD R7, R7, UR18, RZ ;  /* 0x0000001207077c24 */ /* 0x000fe2000f8e02ff */
[----:B------:R-:W-:Y:S01]  /*0f20*/  LEA.HI.X.SX32 R63, R9, UR9, 0x1, P1 ;  /* 0x00000009093f7c11 */ /* 0x000fe200088f0eff */
[----:B------:R-:W-:Y:S01]  /*0f30*/  UIADD3.X UR9, UR5, 0x40000040, URZ, UP0, !UPT ;  /* 0x4000004005097890 */ /* 0x000fe200087fe43f */
[----:B------:R-:W-:Y:S01]  /*0f40*/  LEA.HI.X.SX32 R65, R4, UR15, 0x1, P0 ;  /* 0x0000000f04417c11 */ /* 0x000fe200080f0eff */
[----:B------:R-:W-:Y:S01]  /*0f50*/  IMAD R4, R8, UR18, RZ ;  /* 0x0000001208047c24 */ /* 0x000fe2000f8e02ff */
[----:B------:R-:W-:Y:S01]  /*0f60*/  USHF.L.U32 UR15, UR16, 0x1, URZ ;  /* 0x00000001100f7899 */ /* 0x000fe2000800063f */
[----:B------:R-:W-:Y:S01]  /*0f70*/  IMAD R6, R6, UR18, RZ ;  /* 0x0000001206067c24 */ /* 0x000fe2000f8e02ff */
[----:B------:R-:W-:Y:S01]  /*0f80*/  UIADD3.64 UR16, UR8, 0x80, URZ ;  /* 0x0000008008107897 */ /* 0x000fe2000fffe03f */
[----:B------:R-:W-:Y:S01]  /*0f90*/  IMAD R5, R5, UR18, RZ ;  /* 0x0000001205057c24 */ /* 0x000fe2000f8e02ff */
[----:B------:R-:W-:-:S12]  /*0fa0*/  UIADD3.64 UR20, UR8, 0x100, URZ ;  /* 0x0000010008147897 */ /* 0x000fd8000fffe03f */
.L_x_1:
[C---:B------:R-:W-:Y:S01]  /*0fb0*/  ISETP.GT.AND P0, PT, R59.reuse, RZ, PT ;  /* 0x000000ff3b00720c */ /* 0x040fe20003f04270 */
[----:B------:R-:W-:Y:S01]  /*0fc0*/  IMAD.U32 R11, RZ, RZ, UR52 ;  /* 0x00000034ff0b7e24 */ /* 0x000fe2000f8e00ff */
[----:B------:R-:W-:Y:S02]  /*0fd0*/  PRMT R58, RZ, 0x7610, R58 ;  /* 0x00007610ff3a7816 */ /* 0x000fe4000000003a */
[----:B------:R-:W-:Y:S01]  /*0fe0*/  ISETP.GT.AND P1, PT, R59, 0x8, PT ;  /* 0x000000083b00780c */ /* 0x000fe20003f24270 */
[----:B------:R-:W-:Y:S01]  /*0ff0*/  IMAD.WIDE R10, R11, 0x2, R62 ;  /* 0x000000020b0a7825 */ /* 0x000fe200078e023e */
[----:B------:R-:W-:-:S07]  /*1000*/  PRMT R8, RZ, 0x7610, R8 ;  /* 0x00007610ff087816 */ /* 0x000fce0000000008 */
[----:B------:R-:W2:Y:S01]  /*1010*/  @P0 LDG.E.U16 R58, desc[UR24][R62.64] ;  /* 0x000000183e3a0981 */ /* 0x000ea2000c1e1500 */
[----:B------:R-:W-:Y:S01]  /*1020*/  ISETP.GT.AND P0, PT, R59, 0x2, PT ;  /* 0x000000023b00780c */ /* 0x000fe20003f04270 */
[----:B------:R-:W-:Y:S01]  /*1030*/  IMAD.U32 R13, RZ, RZ, UR15 ;  /* 0x0000000fff0d7e24 */ /* 0x000fe2000f8e00ff */
[----:B------:R-:W-:Y:S01]  /*1040*/  PRMT R56, RZ, 0x7610, R56 ;  /* 0x00007610ff387816 */ /* 0x000fe20000000038 */
[----:B------:R-:W3:Y:S02]  /*1050*/  @P1 LDG.E.U16 R8, desc[UR24][R10.64] ;  /* 0x000000180a081981 */ /* 0x000ee4000c1e1500 */
[----:B------:R-:W-:Y:S01]  /*1060*/  IMAD.WIDE R12, R13, 0x2, R62 ;  /* 0x000000020d0c7825 */ /* 0x000fe200078e023e */
[----:B------:R-:W-:-:S03]  /*1070*/  ISETP.GT.AND P1, PT, R59, 0x4, PT ;  /* 0x000000043b00780c */ /* 0x000fc60003f24270 */
[----:B------:R-:W-:-:S04]  /*1080*/  IMAD.U32 R15, RZ, RZ, UR48 ;  /* 0x00000030ff0f7e24 */ /* 0x000fc8000f8e00ff */
[----:B------:R0:W4:Y:S01]  /*1090*/  @P0 LDG.E.U16 R56, desc[UR24][R12.64] ;  /* 0x000000180c380981 */ /* 0x000122000c1e1500 */
[----:B------:R-:W-:Y:S01]  /*10a0*/  ISETP.GT.AND P0, PT, R59, 0x3, PT ;  /* 0x000000033b00780c */ /* 0x000fe20003f04270 */
[----:B------:R-:W-:Y:S01]  /*10b0*/  IMAD.U32 R23, RZ, RZ, UR47 ;  /* 0x0000002fff177e24 */ /* 0x000fe2000f8e00ff */
[----:B------:R-:W-:Y:S01]  /*10c0*/  PRMT R54, RZ, 0x7610, R54 ;  /* 0x00007610ff367816 */ /* 0x000fe20000000036 */
[----:B------:R-:W-:Y:S01]  /*10d0*/  IMAD.WIDE R14, R15, 0x2, R62 ;  /* 0x000000020f0e7825 */ /* 0x000fe200078e023e */
[C---:B------:R-:W-:Y:S02]  /*10e0*/  ISETP.GT.AND P4, PT, R59.reuse, 0x7, PT ;  /* 0x000000073b00780c */ /* 0x040fe40003f84270 */
[----:B------:R-:W-:Y:S01]  /*10f0*/  PRMT R55, RZ, 0x7610, R55 ;  /* 0x00007610ff377816 */ /* 0x000fe20000000037 */
[----:B------:R-:W-:Y:S01]  /*1100*/  IMAD.U32 R21, RZ, RZ, UR51 ;  /* 0x00000033ff157e24 */ /* 0x000fe2000f8e00ff */
[----:B------:R-:W-:Y:S01]  /*1110*/  ISETP.GT.AND P3, PT, R59, 0x6, PT ;  /* 0x000000063b00780c */ /* 0x000fe20003f64270 */
[----:B0-----:R-:W-:Y:S01]  /*1120*/  IMAD.WIDE R12, R23, 0x2, R62 ;  /* 0x00000002170c7825 */ /* 0x001fe200078e023e */
[----:B------:R-:W5:Y:S01]  /*1130*/  @P1 LDG.E.U16 R54, desc[UR24][R14.64] ;  /* 0x000000180e361981 */ /* 0x000f62000c1e1500 */
[----:B------:R-:W-:-:S02]  /*1140*/  ISETP.GT.AND P1, PT, R59, 0xa, PT ;  /* 0x0000000a3b00780c */ /* 0x000fc40003f24270 */
[----:B------:R-:W-:Y:S01]  /*1150*/  ISETP.GT.AND P2, PT, R59, 0x5, PT ;  /* 0x000000053b00780c */ /* 0x000fe20003f44270 */
[----:B------:R-:W-:Y:S01]  /*1160*/  IMAD.U32 R19, RZ, RZ, UR50 ;  /* 0x00000032ff137e24 */ /* 0x000fe2000f8e00ff */
[----:B------:R-:W-:Y:S01]  /*1170*/  PRMT R11, RZ, 0x7610, R11 ;  /* 0x00007610ff0b7816 */ /* 0x000fe2000000000b */
[----:B------:R-:W-:Y:S01]  /*1180*/  IMAD.WIDE R20, R21, 0x2, R62 ;  /* 0x0000000215147825 */ /* 0x000fe200078e023e */
[----:B------:R0:W5:Y:S01]  /*1190*/  @P0 LDG.E.U16 R55, desc[UR24][R12.64] ;  /* 0x000000180c370981 */ /* 0x000162000c1e1500 */
[----:B------:R-:W-:Y:S02]  /*11a0*/  ISETP.GT.AND P0, PT, R59, 0x9, PT ;  /* 0x000000093b00780c */ /* 0x000fe40003f04270 */
[----:B------:R-:W-:Y:S01]  /*11b0*/  IMAD.U32 R45, RZ, RZ, UR54 ;  /* 0x00000036ff2d7e24 */ /* 0x000fe2000f8e00ff */
[----:B------:R-:W-:Y:S01]  /*11c0*/  PRMT R10, RZ, 0x7610, R10 ;  /* 0x00007610ff0a7816 */ /* 0x000fe2000000000a */
[----:B------:R-:W-:Y:S01]  /*11d0*/  IMAD.U32 R17, RZ, RZ, UR49 ;  /* 0x00000031ff117e24 */ /* 0x000fe2000f8e00ff */
[----:B------:R1:W5:Y:S01]  /*11e0*/  @P4 LDG.E.U16 R11, desc[UR24][R20.64] ;  /* 0x00000018140b4981 */ /* 0x000362000c1e1500 */
[----:B------:R-:W-:Y:S01]  /*11f0*/  IMAD.WIDE R18, R19, 0x2, R62 ;  /* 0x0000000213127825 */ /* 0x000fe200078e023e */
[----:B------:R-:W-:-:S02]  /*1200*/  PRMT R9, RZ, 0x7610, R9 ;  /* 0x00007610ff097816 */ /* 0x000fc40000000009 */
[----:B0-----:R-:W-:Y:S01]  /*1210*/  PRMT R13, RZ, 0x7610, R13 ;  /* 0x00007610ff0d7816 */ /* 0x001fe2000000000d */
[----:B------:R-:W-:Y:S01]  /*1220*/  IMAD.U32 R47, RZ, RZ, UR53 ;  /* 0x00000035ff2f7e24 */ /* 0x000fe2000f8e00ff */
[----:B------:R-:W-:Y:S01]  /*1230*/  ISETP.GT.AND P4, PT, R59, 0xd, PT ;  /* 0x0000000d3b00780c */ /* 0x000fe20003f84270 */
[--C-:B------:R-:W-:Y:S01]  /*1240*/  IMAD.WIDE R16, R17, 0x2, R62.reuse ;  /* 0x0000000211107825 */ /* 0x100fe200078e023e */
[----:B------:R0:W5:Y:S03]  /*1250*/  @P3 LDG.E.U16 R10, desc[UR24][R18.64] ;  /* 0x00000018120a3981 */ /* 0x000166000c1e1500 */
[----:B-1----:R-:W-:Y:S01]  /*1260*/  IMAD.WIDE R20, R45, 0x2, R62 ;  /* 0x000000022d147825 */ /* 0x002fe200078e023e */
[----:B------:R-:W-:Y:S01]  /*1270*/  PRMT R12, RZ, 0x7610, R12 ;  /* 0x00007610ff0c7816 */ /* 0x000fe2000000000c */
[----:B------:R1:W5:Y:S01]  /*1280*/  @P2 LDG.E.U16 R9, desc[UR24][R16.64] ;  /* 0x0000001810092981 */ /* 0x000362000c1e1500 */
[----:B------:R-:W-:Y:S01]  /*1290*/  ISETP.GT.AND P3, PT, R59, 0xc, PT ;  /* 0x0000000c3b00780c */ /* 0x000fe20003f64270 */
[----:B------:R-:W-:-:S02]  /*12a0*/  IMAD.U32 R43, RZ, RZ, UR27 ;  /* 0x0000001bff2b7e24 */ /* 0x000fc4000f8e00ff */
[----:B------:R-:W5:Y:S01]  /*12b0*/  @P1 LDG.E.U16 R13, desc[UR24][R20.64] ;  /* 0x00000018140d1981 */ /* 0x000f62000c1e1500 */
[----:B0-----:R-:W-:Y:S01]  /*12c0*/  IMAD.WIDE R18, R47, 0x2, R62 ;  /* 0x000000022f127825 */ /* 0x001fe200078e023e */
[C---:B------:R-:W-:Y:S02]  /*12d0*/  ISETP.GT.AND P1, PT, R59.reuse, 0xf, PT ;  /* 0x0000000f3b00780c */ /* 0x040fe40003f24270 */
[----:B------:R-:W-:Y:S01]  /*12e0*/  ISETP.GT.AND P2, PT, R59, 0xb, PT ;  /* 0x0000000b3b00780c */ /* 0x000fe20003f44270 */
[----:B------:R-:W-:Y:S01]  /*12f0*/  IMAD.U32 R41, RZ, RZ, UR56 ;  /* 0x00000038ff297e24 */ /* 0x000fe2000f8e00ff */
[----:B-1----:R-:W-:Y:S01]  /*1300*/  PRMT R16, RZ, 0x7610, R16 ;  /* 0x00007610ff107816 */ /* 0x002fe20000000010 */
[----:B------:R-:W-:Y:S01]  /*1310*/  IMAD.WIDE R42, R43, 0x2, R62 ;  /* 0x000000022b2a7825 */ /* 0x000fe200078e023e */
[----:B------:R0:W4:Y:S01]  /*1320*/  @P0 LDG.E.U16 R12, desc[UR24][R18.64] ;  /* 0x00000018120c0981 */ /* 0x000122000c1e1500 */
        /* <DEDUP_REMOVED lines=9> */
[----:B------:R0:W5:Y:S01]  /*13c0*/  @P3 LDG.E.U16 R15, desc[UR24][R40.64] ;  /* 0x00000018280f3981 */ /* 0x000162000c1e1500 */
[----:B------:R-:W-:Y:S01]  /*13d0*/  IMAD.WIDE R22, R23, 0x2, R62 ;  /* 0x0000000217167825 */ /* 0x000fe200078e023e */
[----:B------:R-:W-:-:S03]  /*13e0*/  PRMT R17, RZ, 0x7610, R17 ;  /* 0x00007610ff117816 */ /* 0x000fc60000000011 */
[--C-:B-1----:R-:W-:Y:S01]  /*13f0*/  IMAD.WIDE R42, R49, 0x2, R62.reuse ;  /* 0x00000002312a7825 */ /* 0x102fe200078e023e */
[----:B------:R1:W5:Y:S03]  /*1400*/  @P2 LDG.E.U16 R14, desc[UR24][R22.64] ;  /* 0x00000018160e2981 */ /* 0x000366000c1e1500 */
[----:B0-----:R-:W-:Y:S01]  /*1410*/  IMAD.WIDE R40, R51, 0x2, R62 ;  /* 0x0000000233287825 */ /* 0x001fe200078e023e */
[----:B------:R-:W5:Y:S01]  /*1420*/  @P1 LDG.E.U16 R18, desc[UR24][R42.64] ;  /* 0x000000182a121981 */ /* 0x000f62000c1e1500 */
[C---:B------:R-:W-:Y:S02]  /*1430*/  ISETP.GT.AND P1, PT, R59.reuse, 0x14, PT ;  /* 0x000000143b00780c */ /* 0x040fe40003f24270 */
[C---:B------:R-:W-:Y:S01]  /*1440*/  ISETP.GT.AND P2, PT, R59.reuse, 0x10, PT ;  /* 0x000000103b00780c */ /* 0x040fe20003f44270 */
[----:B------:R0:W5:Y:S01]  /*1450*/  @P0 LDG.E.U16 R17, desc[UR24][R40.64] ;  /* 0x0000001828110981 */ /* 0x000162000c1e1500 */
[----:B-1----:R-:W-:Y:S01]  /*1460*/  IMAD.U32 R23, RZ, RZ, UR32 ;  /* 0x00000020ff177e24 */ /* 0x002fe2000f8e00ff */
[----:B------:R-:W-:-:S02]  /*1470*/  ISETP.GT.AND P0, PT, R59, 0x13, PT ;  /* 0x000000133b00780c */ /* 0x000fc40003f04270 */
[----:B------:R-:W-:Y:S01]  /*1480*/  ISETP.GT.AND P3, PT, R59, 0x11, PT ;  /* 0x000000113b00780c */ /* 0x000fe20003f64270 */
[----:B------:R-:W-:Y:S01]  /*1490*/  IMAD.WIDE R48, R23, 0x2, R62 ;  /* 0x0000000217307825 */ /* 0x000fe200078e023e */
[----:B------:R-:W-:-:S03]  /*14a0*/  PRMT R23, RZ, 0x7610, R23 ;  /* 0x00007610ff177816 */ /* 0x000fc60000000017 */
[----:B0-----:R-:W-:Y:S01]  /*14b0*/  IMAD.U32 R41, RZ, RZ, UR34 ;  /* 0x00000022ff297e24 */ /* 0x001fe2000f8e00ff */
[----:B------:R-:W-:Y:S01]  /*14c0*/  ISETP.GT.AND P4, PT, R59, 0x12, PT ;  /* 0x000000123b00780c */ /* 0x000fe20003f84270 */
[----:B------:R-:W-:Y:S02]  /*14d0*/  IMAD.U32 R47, RZ, RZ, UR30 ;  /* 0x0000001eff2f7e24 */ /* 0x000fe4000f8e00ff */
[----:B------:R-:W-:Y:S02]  /*14e0*/  IMAD.U32 R51, RZ, RZ, UR33 ;  /* 0x00000021ff337e24 */ /* 0x000fe4000f8e00ff */
[----:B------:R-:W-:Y:S01]  /*14f0*/  IMAD.WIDE R52, R41, 0x2, R62 ;  /* 0x0000000229347825 */ /* 0x000fe200078e023e */
[----:B------:R-:W-:Y:S02]  /*1500*/  PRMT R19, RZ, 0x7610, R19 ;  /* 0x00007610ff137816 */ /* 0x000fe40000000013 */
[----:B------:R-:W-:Y:S01]  /*1510*/  PRMT R22, RZ, 0x7610, R22 ;  /* 0x00007610ff167816 */ /* 0x000fe20000000016 */
[----:B------:R-:W-:Y:S01]  /*1520*/  IMAD.U32 R45, RZ, RZ, UR31 ;  /* 0x0000001fff2d7e24 */ /* 0x000fe2000f8e00ff */
[----:B------:R-:W-:Y:S01]  /*1530*/  PRMT R20, RZ, 0x7610, R20 ;  /* 0x00007610ff147816 */ /* 0x000fe20000000014 */
[----:B------:R-:W-:Y:S01]  /*1540*/  IMAD.WIDE R46, R47, 0x2, R62 ;  /* 0x000000022f2e7825 */ /* 0x000fe200078e023e */
[----:B------:R-:W5:Y:S01]  /*1550*/  @P1 LDG.E.U16 R23, desc[UR24][R52.64] ;  /* 0x0000001834171981 */ /* 0x000f62000c1e1500 */
[----:B------:R-:W-:-:S02]  /*1560*/  ISETP.GT.AND P1, PT, R59, 0x18, PT ;  /* 0x000000183b00780c */ /* 0x000fc40003f24270 */
[----:B------:R-:W-:Y:S01]  /*1570*/  IMAD.WIDE R50, R51, 0x2, R62 ;  /* 0x0000000233327825 */ /* 0x000fe200078e023e */
[----:B------:R-:W-:Y:S01]  /*1580*/  PRMT R21, RZ, 0x7610, R21 ;  /* 0x00007610ff157816 */ /* 0x000fe20000000015 */
[----:B------:R0:W4:Y:S02]  /*1590*/  @P2 LDG.E.U16 R19, desc[UR24][R46.64] ;  /* 0x000000182e132981 */ /* 0x000124000c1e1500 */
[--C-:B------:R-:W-:Y:S01]  /*15a0*/  IMAD.WIDE R44, R45, 0x2, R62.reuse ;  /* 0x000000022d2c7825 */ /* 0x100fe200078e023e */
[C---:B------:R-:W-:Y:S01]  /*15b0*/  ISETP.GT.AND P2, PT, R59.reuse, 0x15, PT ;  /* 0x000000153b00780c */ /* 0x040fe20003f44270 */
[----:B------:R1:W5:Y:S02]  /*15c0*/  @P0 LDG.E.U16 R22, desc[UR24][R50.64] ;  /* 0x0000001832160981 */ /* 0x000364000c1e1500 */
[----:B------:R-:W-:Y:S01]  /*15d0*/  IMAD.U32 R43, RZ, RZ, UR35 ;  /* 0x00000023ff2b7e24 */ /* 0x000fe2000f8e00ff */
[C---:B------:R-:W-:Y:S01]  /*15e0*/  ISETP.GT.AND P0, PT, R59.reuse, 0x17, PT ;  /* 0x000000173b00780c */ /* 0x040fe20003f04270 */
[----:B------:R1:W5:Y:S01]  /*15f0*/  @P3 LDG.E.U16 R20, desc[UR24][R44.64] ;  /* 0x000000182c143981 */ /* 0x000362000c1e1500 */
[----:B0-----:R-:W-:Y:S01]  /*1600*/  IMAD.U32 R47, RZ, RZ, UR38 ;  /* 0x00000026ff2f7e24 */ /* 0x001fe2000f8e00ff */
[----:B------:R-:W-:Y:S01]  /*1610*/  ISETP.GT.AND P3, PT, R59, 0x16, PT ;  /* 0x000000163b00780c */ /* 0x000fe20003f64270 */
[----:B------:R-:W-:Y:S01]  /*1620*/  IMAD.WIDE R60, R43, 0x2, R62 ;  /* 0x000000022b3c7825 */ /* 0x000fe200078e023e */
[----:B------:R0:W5:Y:S01]  /*1630*/  @P4 LDG.E.U16 R21, desc[UR24][R48.64] ;  /* 0x0000001830154981 */ /* 0x000162000c1e1500 */
[----:B------:R-:W-:-:S02]  /*1640*/  PRMT R43, RZ, 0x7610, R43 ;  /* 0x00007610ff2b7816 */ /* 0x000fc4000000002b */
[----:B-1----:R-:W-:Y:S01]  /*1650*/  IMAD.WIDE R50, R47, 0x2, R62 ;  /* 0x000000022f327825 */ /* 0x002fe200078e023e */
[----:B------:R-:W-:Y:S02]  /*1660*/  PRMT R40, RZ, 0x7610, R40 ;  /* 0x00007610ff287816 */ /* 0x000fe40000000028 */
[----:B------:R-:W-:Y:S01]  /*1670*/  PRMT R42, RZ, 0x7610, R42 ;  /* 0x00007610ff2a7816 */ /* 0x000fe2000000002a */
[----:B------:R-:W-:Y:S01]  /*1680*/  IMAD.U32 R45, RZ, RZ, UR36 ;  /* 0x00000024ff2d7e24 */ /* 0x000fe2000f8e00ff */
[----:B------:R-:W-:Y:S01]  /*1690*/  PRMT R41, RZ, 0x7610, R41 ;  /* 0x00007610ff297816 */ /* 0x000fe20000000029 */
[----:B0-----:R-:W-:Y:S01]  /*16a0*/  IMAD.U32 R49, RZ, RZ, UR37 ;  /* 0x00000025ff317e24 */ /* 0x001fe2000f8e00ff */
[----:B------:R0:W5:Y:S01]  /*16b0*/  @P1 LDG.E.U16 R43, desc[UR24][R50.64] ;  /* 0x00000018322b1981 */ /* 0x000162000c1e1500 */
[----:B------:R-:W-:Y:S02]  /*16c0*/  IMAD.U32 R47, RZ, RZ, UR40 ;  /* 0x00000028ff2f7e24 */ /* 0x000fe4000f8e00ff */
[--C-:B------:R-:W-:Y:S01]  /*16d0*/  IMAD.WIDE R48, R49, 0x2, R62.reuse ;  /* 0x0000000231307825 */ /* 0x100fe200078e023e */
[----:B------:R-:W-:Y:S01]  /*16e0*/  ISETP.GT.AND P1, PT, R59, 0x1c, PT ;  /* 0x0000001c3b00780c */ /* 0x000fe20003f24270 */
[----:B------:R-:W5:Y:S02]  /*16f0*/  @P2 LDG.E.U16 R40, desc[UR24][R60.64] ;  /* 0x000000183c282981 */ /* 0x000f64000c1e1500 */
[--C-:B------:R-:W-:Y:S01]  /*1700*/  IMAD.WIDE R66, R45, 0x2, R62.reuse ;  /* 0x000000022d427825 */ /* 0x100fe200078e023e */
[----:B------:R-:W-:Y:S01]  /*1710*/  ISETP.GT.AND P2, PT, R59, 0x19, PT ;  /* 0x000000193b00780c */ /* 0x000fe20003f44270 */
[----:B------:R1:W5:Y:S01]  /*1720*/  @P0 LDG.E.U16 R42, desc[UR24][R48.64] ;  /* 0x00000018302a0981 */ /* 0x000362000c1e1500 */
[----:B0-----:R-:W0:Y:S01]  /*1730*/  LDC R51, c[0x0][0x238] ;  /* 0x00008e00ff337b82 */ /* 0x001e220000000800 */
[----:B------:R-:W-:-:S02]  /*1740*/  IMAD.WIDE R68, R47, 0x2, R62 ;  /* 0x000000022f447825 */ /* 0x000fc400078e023e */
[----:B------:R1:W5:Y:S02]  /*1750*/  @P3 LDG.E.U16 R41, desc[UR24][R66.64] ;  /* 0x0000001842293981 */ /* 0x000364000c1e1500 */
[----:B------:R-:W-:Y:S01]  /*1760*/  IMAD.U32 R47, RZ, RZ, UR41 ;  /* 0x00000029ff2f7e24 */ /* 0x000fe2000f8e00ff */
[C---:B------:R-:W-:Y:S01]  /*1770*/  ISETP.GT.AND P3, PT, R59.reuse, 0x1a, PT ;  /* 0x0000001a3b00780c */ /* 0x040fe20003f64270 */
[----:B-1----:R-:W-:Y:S01]  /*1780*/  IMAD.U32 R49, RZ, RZ, UR42 ;  /* 0x0000002aff317e24 */ /* 0x002fe2000f8e00ff */
[----:B------:R-:W-:Y:S01]  /*1790*/  ISETP.GT.AND P0, PT, R59, 0x1b, PT ;  /* 0x0000001b3b00780c */ /* 0x000fe20003f04270 */
[----:B------:R-:W-:Y:S01]  /*17a0*/  IMAD.WIDE R60, R47, 0x2, R62 ;  /* 0x000000022f3c7825 */ /* 0x000fe200078e023e */
[----:B------:R-:W-:-:S03]  /*17b0*/  PRMT R47, RZ, 0x7610, R47 ;  /* 0x00007610ff2f7816 */ /* 0x000fc6000000002f */
[----:B------:R-:W-:Y:S02]  /*17c0*/  IMAD.U32 R45, RZ, RZ, UR39 ;  /* 0x00000027ff2d7e24 */ /* 0x000fe4000f8e00ff */
[----:B------:R-:W-:Y:S01]  /*17d0*/  IMAD.WIDE R66, R49, 0x2, R62 ;  /* 0x0000000231427825 */ /* 0x000fe200078e023e */
[----:B------:R-:W-:Y:S02]  /*17e0*/  PRMT R44, RZ, 0x7610, R44 ;  /* 0x00007610ff2c7816 */ /* 0x000fe4000000002c */
[----:B------:R-:W-:Y:S01]  /*17f0*/  PRMT R46, RZ, 0x7610, R46 ;  /* 0x00007610ff2e7816 */ /* 0x000fe2000000002e */
[----:B------:R-:W-:Y:S01]  /*1800*/  IMAD.WIDE R52, R45, 0x2, R62 ;  /* 0x000000022d347825 */ /* 0x000fe200078e023e */
[----:B------:R-:W-:Y:S01]  /*1810*/  PRMT R45, RZ, 0x7610, R45 ;  /* 0x00007610ff2d7816 */ /* 0x000fe2000000002d */
[----:B------:R-:W5:Y:S01]  /*1820*/  @P1 LDG.E.U16 R47, desc[UR24][R66.64] ;  /* 0x00000018422f1981 */ /* 0x000f62000c1e1500 */
[----:B------:R-:W-:Y:S01]  /*1830*/  ISETP.GT.AND P1, PT, R59, 0x1e, PT ;  /* 0x0000001e3b00780c */ /* 0x000fe20003f24270 */
[----:B------:R-:W-:-:S02]  /*1840*/  IMAD.U32 R49, RZ, RZ, UR43 ;  /* 0x0000002bff317e24 */ /* 0x000fc4000f8e00ff */
[----:B------:R1:W5:Y:S04]  /*1850*/  @P2 LDG.E.U16 R44, desc[UR24][R52.64] ;  /* 0x00000018342c2981 */ /* 0x000368000c1e1500 */
[----:B------:R1:W5:Y:S04]  /*1860*/  @P3 LDG.E.U16 R45, desc[UR24][R68.64] ;  /* 0x00000018442d3981 */ /* 0x000368000c1e1500 */
[----:B------:R-:W5:Y:S01]  /*1870*/  @P0 LDG.E.U16 R46, desc[UR24][R60.64] ;  /* 0x000000183c2e0981 */ /* 0x000f62000c1e1500 */
[----:B-1----:R-:W-:Y:S01]  /*1880*/  IMAD.U32 R53, RZ, RZ, UR44 ;  /* 0x0000002cff357e24 */ /* 0x002fe2000f8e00ff */
[----:B------:R-:W-:Y:S01]  /*1890*/  ISETP.GT.AND P0, PT, R59, 0x1, PT ;  /* 0x000000013b00780c */ /* 0x000fe20003f04270 */
[----:B------:R-:W-:Y:S01]  /*18a0*/  IMAD.WIDE R68, R49, 0x2, R62 ;  /* 0x0000000231447825 */ /* 0x000fe200078e023e */
[----:B------:R-:W-:-:S03]  /*18b0*/  PRMT R49, RZ, 0x7610, R49 ;  /* 0x00007610ff317816 */ /* 0x000fc60000000031 */
[----:B------:R-:W-:Y:S01]  /*18c0*/  IMAD.WIDE R52, R53, 0x2, R62 ;  /* 0x0000000235347825 */ /* 0x000fe200078e023e */
[----:B------:R-:W-:Y:S02]  /*18d0*/  PRMT R57, RZ, 0x7610, R57 ;  /* 0x00007610ff397816 */ /* 0x000fe40000000039 */
[C---:B------:R-:W-:Y:S02]  /*18e0*/  ISETP.GT.AND P2, PT, R59.reuse, 0x1d, PT ;  /* 0x0000001d3b00780c */ /* 0x040fe40003f44270 */
[----:B------:R0:W5:Y:S01]  /*18f0*/  @P1 LDG.E.U16 R49, desc[UR24][R52.64] ;  /* 0x0000001834311981 */ /* 0x000162000c1e1500 */
[----:B------:R-:W-:Y:S02]  /*1900*/  ISETP.GT.AND P1, PT, R59, 0x1f, PT ;  /* 0x0000001f3b00780c */ /* 0x000fe40003f24270 */
[----:B------:R-:W-:Y:S01]  /*1910*/  LOP3.LUT R50, R0, 0x1f, RZ, 0xc0, !PT ;  /* 0x0000001f00327812 */ /* 0x000fe200078ec0ff */
[----:B0-----:R-:W-:Y:S01]  /*1920*/  IMAD.WIDE R52, R51, 0x2, R62 ;  /* 0x0000000233347825 */ /* 0x001fe200078e023e */
[----:B------:R-:W-:-:S03]  /*1930*/  PRMT R48, RZ, 0x7610, R48 ;  /* 0x00007610ff307816 */ /* 0x000fc60000000030 */
[----:B------:R-:W-:Y:S01]  /*1940*/  IMAD.U32 R51, RZ, RZ, UR45 ;  /* 0x0000002dff337e24 */ /* 0x000fe2000f8e00ff */
[----:B------:R0:W5:Y:S01]  /*1950*/  @P0 LDG.E.U16 R57, desc[UR24][R52.64] ;  /* 0x0000001834390981 */ /* 0x000162000c1e1500 */
[----:B------:R-:W-:Y:S02]  /*1960*/  ISETP.GE.AND P0, PT, R50, R59, PT ;  /* 0x0000003b3200720c */ /* 0x000fe40003f06270 */
[----:B------:R-:W-:Y:S01]  /*1970*/  PRMT R50, RZ, 0x7610, R50 ;  /* 0x00007610ff327816 */ /* 0x000fe20000000032 */
[----:B------:R-:W-:Y:S01]  /*1980*/  IMAD.WIDE R66, R51, 0x2, R62 ;  /* 0x0000000233427825 */ /* 0x000fe200078e023e */
[----:B------:R-:W5:Y:S04]  /*1990*/  @P2 LDG.E.U16 R48, desc[UR24][R68.64] ;  /* 0x0000001844302981 */ /* 0x000f68000c1e1500 */
[----:B------:R1:W5:Y:S01]  /*19a0*/  @P1 LDG.E.U16 R50, desc[UR24][R66.64] ;  /* 0x0000001842321981 */ /* 0x000362000c1e1500 */
[C---:B0-----:R-:W-:Y:S01]  /*19b0*/  IMAD.SHL.U32 R52, R0.reuse, 0x2, RZ ;  /* 0x0000000200347824 */ /* 0x041fe200078e00ff */
[----:B------:R-:W-:-:S04]  /*19c0*/  LOP3.LUT R53, R0, 0x40, RZ, 0xc0, !PT ;  /* 0x0000004000357812 */ /* 0x000fc800078ec0ff */
[----:B------:R-:W-:Y:S01]  /*19d0*/  LOP3.LUT R52, R52, 0x7e, RZ, 0xc0, !PT ;  /* 0x0000007e34347812 */ /* 0x000fe200078ec0ff */
[----:B------:R-:W-:Y:S01]  /*19e0*/  IMAD.WIDE R60, R5, 0x2, R64 ;  /* 0x00000002053c7825 */ /* 0x000fe200078e0240 */
[----:B------:R-:W-:Y:S01]  /*19f0*/  PRMT R51, RZ, 0x7610, R51 ;  /* 0x00007610ff337816 */ /* 0x000fe20000000033 */
[----:B------:R-:W-:Y:S02]  /*1a00*/  BAR.SYNC.DEFER_BLOCKING 0x0 ;  /* 0x0000000000007b1d */ /* 0x000fe40000010000 */
[----:B------:R-:W-:Y:S01]  /*1a10*/  IMAD R52, R53, 0x40, R52 ;  /* 0x0000004035347824 */ /* 0x000fe200078e0234 */
[----:B------:R-:W-:Y:S01]  /*1a20*/  PRMT R53, RZ, 0x7610, R53 ;  /* 0x00007610ff357816 */ /* 0x000fe20000000035 */
[----:B-1----:R-:W-:-:S04]  /*1a30*/  IMAD.WIDE R66, R6, 0x2, R64 ;  /* 0x0000000206427825 */ /* 0x002fc800078e0240 */
[----:B------:R-:W-:Y:S01]  /*1a40*/  IMAD.WIDE R68, R7, 0x2, R64 ;  /* 0x0000000207447825 */ /* 0x000fe200078e0240 */
[----:B------:R0:W5:Y:S04]  /*1a50*/  @!P0 LDG.E.U16 R51, desc[UR24][R60.64] ;  /* 0x000000183c338981 */ /* 0x000168000c1e1500 */
[----:B------:R1:W5:Y:S01]  /*1a60*/  @!P0 LDG.E.U16 R53, desc[UR24][R66.64] ;  /* 0x0000001842358981 */ /* 0x000362000c1e1500 */
[----:B0-----:R-:W-:Y:S02]  /*1a70*/  PRMT R60, RZ, 0x7610, R60 ;  /* 0x00007610ff3c7816 */ /* 0x001fe4000000003c */
[----:B------:R-:W-:Y:S01]  /*1a80*/  PRMT R61, RZ, 0x7610, R61 ;  /* 0x00007610ff3d7816 */ /* 0x000fe2000000003d */
[----:B-1----:R-:W-:-:S03]  /*1a90*/  IMAD.WIDE R66, R4, 0x2, R64 ;  /* 0x0000000204427825 */ /* 0x002fc600078e0240 */
[----:B------:R-:W5:Y:S04]  /*1aa0*/  @!P0 LDG.E.U16 R60, desc[UR24][R68.64] ;  /* 0x00000018443c8981 */ /* 0x000f68000c1e1500 */
[----:B------:R0:W5:Y:S02]  /*1ab0*/  @!P0 LDG.E.U16 R61, desc[UR24][R66.64] ;  /* 0x00000018423d8981 */ /* 0x000164000c1e1500 */
[C---:B0-----:R-:W-:Y:S02]  /*1ac0*/  LOP3.LUT R67, R0.reuse, 0x40, RZ, 0xc0, !PT ;  /* 0x0000004000437812 */ /* 0x041fe400078ec0ff */
[----:B--2---:R0:W-:Y:S04]  /*1ad0*/  STS.U16 [R52+UR12], R58 ;  /* 0x0000003a34007988 */ /* 0x0041e8000800040c */
[----:B---3--:R1:W-:Y:S01]  /*1ae0*/  STS.U16 [R52+UR12+0x400], R8 ;  /* 0x0004000834007988 */ /* 0x0083e2000800040c */
[----:B0-----:R-:W-:Y:S01]  /*1af0*/  IMAD.SHL.U32 R58, R0, 0x2, RZ ;  /* 0x00000002003a7824 */ /* 0x001fe200078e00ff */
[----:B-1----:R-:W-:-:S04]  /*1b00*/  SHF.R.S32.HI R8, RZ, 0x6, R0 ;  /* 0x00000006ff087819 */ /* 0x002fc80000011400 */
[----:B------:R-:W-:Y:S02]  /*1b10*/  LOP3.LUT R58, R58, 0x7e, RZ, 0xc0, !PT ;  /* 0x0000007e3a3a7812 */ /* 0x000fe400078ec0ff */
[----:B------:R-:W-:Y:S02]  /*1b20*/  SGXT R69, R8, 0x1 ;  /* 0x000000010845781a */ /* 0x000fe40000000200 */
[----:B------:R-:W-:Y:S01]  /*1b30*/  LOP3.LUT R66, R52, 0x20, RZ, 0x3c, !PT ;  /* 0x0000002034427812 */ /* 0x000fe200078e3cff */
[----:B------:R-:W-:Y:S01]  /*1b40*/  IMAD R67, R67, 0x40, R58 ;  /* 0x0000004043437824 */ /* 0x000fe200078e023a */
[----:B------:R-:W-:-:S04]  /*1b50*/  LOP3.LUT R8, R58, 0x90, R69, 0x78, !PT ;  /* 0x000000903a087812 */ /* 0x000fc800078e7845 */
[----:B------:R-:W-:Y:S01]  /*1b60*/  LOP3.LUT R67, R67, 0x70, RZ, 0x3c, !PT ;  /* 0x0000007043437812 */ /* 0x000fe200078e3cff */
[----:B------:R-:W-:Y:S01]  /*1b70*/  UMOV UR4, UR13 ;  /* 0x0000000d00047c82 */ /* 0x000fe20008000000 */
[----:B------:R-:W-:Y:S01]  /*1b80*/  UMOV UR5, 0x40000040 ;  /* 0x4000004000057882 */ /* 0x000fe20000000000 */
[----:B----4-:R0:W-:Y:S02]  /*1b90*/  STS.U16 [R52+UR12+0x800], R19 ;  /* 0x0008001334007988 */ /* 0x0101e4000800040c */
[C---:B0-----:R-:W-:Y:S02]  /*1ba0*/  LOP3.LUT R19, R52.reuse, 0x10, RZ, 0x3c, !PT ;  /* 0x0000001034137812 */ /* 0x041fe400078e3cff */
[----:B-----5:R0:W-:Y:S04]  /*1bb0*/  STS.U16 [R52+UR12+0xc00], R43 ;  /* 0x000c002b34007988 */ /* 0x0201e8000800040c */
[----:B------:R1:W-:Y:S04]  /*1bc0*/  STS.U16 [R19+UR12+0x480], R12 ;  /* 0x0004800c13007988 */ /* 0x0003e8000800040c */
[----:B------:R-:W-:Y:S01]  /*1bd0*/  STS.U16 [R19+UR12+0x880], R20 ;  /* 0x0008801413007988 */ /* 0x000fe2000800040c */
[----:B0-----:R-:W-:-:S02]  /*1be0*/  LOP3.LUT R43, R52, 0x30, RZ, 0x3c, !PT ;  /* 0x00000030342b7812 */ /* 0x001fc400078e3cff */
[C---:B-1----:R-:W-:Y:S01]  /*1bf0*/  LOP3.LUT R12, R52.reuse, 0x40, RZ, 0x3c, !PT ;  /* 0x00000040340c7812 */ /* 0x042fe200078e3cff */
[----:B------:R-:W-:Y:S04]  /*1c00*/  STS.U16 [R19+UR12+0xc80], R44 ;  /* 0x000c802c13007988 */ /* 0x000fe8000800040c */
[----:B------:R0:W-:Y:S04]  /*1c10*/  STS.U16 [R19+UR12+0x80], R57 ;  /* 0x0000803913007988 */ /* 0x0001e8000800040c */
[----:B------:R-:W-:Y:S04]  /*1c20*/  STS.U16 [R66+UR12+0x100], R56 ;  /* 0x0001003842007988 */ /* 0x000fe8000800040c */
[----:B------:R-:W-:Y:S01]  /*1c30*/  STS.U16 [R66+UR12+0x500], R13 ;  /* 0x0005000d42007988 */ /* 0x000fe2000800040c */
[----:B0-----:R-:W-:-:S03]  /*1c40*/  LOP3.LUT R19, R52, 0x50, RZ, 0x3c, !PT ;  /* 0x0000005034137812 */ /* 0x001fc600078e3cff */
[----:B------:R-:W-:Y:S01]  /*1c50*/  STS.U16 [R66+UR12+0x900], R21 ;  /* 0x0009001542007988 */ /* 0x000fe2000800040c */
[----:B------:R-:W-:-:S03]  /*1c60*/  LOP3.LUT R52, R52, 0x60, RZ, 0x3c, !PT ;  /* 0x0000006034347812 */ /* 0x000fc600078e3cff */
[----:B------:R-:W-:Y:S04]  /*1c70*/  STS.U16 [R66+UR12+0xd00], R45 ;  /* 0x000d002d42007988 */ /* 0x000fe8000800040c */
[----:B------:R-:W-:Y:S04]  /*1c80*/  STS.U16 [R43+UR12+0x180], R55 ;  /* 0x000180372b007988 */ /* 0x000fe8000800040c */
[----:B------:R-:W-:Y:S04]  /*1c90*/  STS.U16 [R43+UR12+0x580], R14 ;  /* 0x0005800e2b007988 */ /* 0x000fe8000800040c */
[----:B------:R-:W-:Y:S04]  /*1ca0*/  STS.U16 [R43+UR12+0x980], R22 ;  /* 0x000980162b007988 */ /* 0x000fe8000800040c */
[----:B------:R-:W-:Y:S04]  /*1cb0*/  STS.U16 [R43+UR12+0xd80], R46 ;  /* 0x000d802e2b007988 */ /* 0x000fe8000800040c */
[----:B------:R-:W-:Y:S04]  /*1cc0*/  STS.U16 [R12+UR12+0x200], R54 ;  /* 0x000200360c007988 */ /* 0x000fe8000800040c */
[----:B------:R-:W-:Y:S04]  /*1cd0*/  STS.U16 [R12+UR12+0x600], R15 ;  /* 0x0006000f0c007988 */ /* 0x000fe8000800040c */
[----:B------:R-:W-:Y:S04]  /*1ce0*/  STS.U16 [R12+UR12+0xa00], R23 ;  /* 0x000a00170c007988 */ /* 0x000fe8000800040c */
[----:B------:R0:W-:Y:S04]  /*1cf0*/  STS.U16 [R12+UR12+0xe00], R47 ;  /* 0x000e002f0c007988 */ /* 0x0001e8000800040c */
[----:B------:R1:W-:Y:S04]  /*1d00*/  STS.U16 [R19+UR12+0x280], R9 ;  /* 0x0002800913007988 */ /* 0x0003e8000800040c */
[----:B------:R-:W-:Y:S01]  /*1d10*/  STS.U16 [R19+UR12+0x680], R16 ;  /* 0x0006801013007988 */ /* 0x000fe2000800040c */
[----:B0-----:R-:W-:-:S03]  /*1d20*/  LOP3.LUT R12, R8, 0x20, RZ, 0x3c, !PT ;  /* 0x00000020080c7812 */ /* 0x001fc600078e3cff */
        /* <DEDUP_REMOVED lines=8> */
[----:B------:R2:W-:Y:S04]  /*1db0*/  STS.U16 [R67+UR12+0xb80], R42 ;  /* 0x000b802a43007988 */ /* 0x0005e8000800040c */
[----:B------:R2:W-:Y:S04]  /*1dc0*/  STS.U16 [R67+UR12+0xf80], R50 ;  /* 0x000f803243007988 */ /* 0x0005e8000800040c */
[----:B------:R2:W-:Y:S04]  /*1dd0*/  STS.U16 [R8+UR12+0x2000], R51 ;  /* 0x0020003308007988 */ /* 0x0005e8000800040c */
[----:B------:R2:W-:Y:S04]  /*1de0*/  STS.U16 [R8+UR12+0x2200], R60 ;  /* 0x0022003c08007988 */ /* 0x0005e8000800040c */
[----:B------:R2:W-:Y:S04]  /*1df0*/  STS.U16 [R12+UR12+0x2100], R53 ;  /* 0x002100350c007988 */ /* 0x0005e8000800040c */
[----:B------:R2:W-:Y:S01]  /*1e00*/  STS.U16 [R12+UR12+0x2300], R61 ;  /* 0x0023003d0c007988 */ /* 0x0005e2000800040c */
[----:B------:R3:W-:Y:S06]  /*1e10*/  MEMBAR.ALL.CTA ;  /* 0x0000000000007992 */ /* 0x0007ec0000008000 */
[----:B---3--:R-:W3:Y:S02]  /*1e20*/  FENCE.VIEW.ASYNC.S ;  /* 0x00000000000073c6 */ /* 0x008ee40000000000 */
[----:B---3--:R-:W-:Y:S06]  /*1e30*/  BAR.SYNC.DEFER_BLOCKING 0x0 ;  /* 0x0000000000007b1d */ /* 0x008fec0000010000 */
[----:B------:R-:W-:-:S06]  /*1e40*/  WARPGROUP.ARRIVE ;  /* 0x00000000000079c5 */ /* 0x000fcc0000000000 */
[----:B------:R-:W-:Y:S01]  /*1e50*/  HGMMA.64x16x16.F32.BF16 R32, gdesc[UR4].tnspA, R32 ;  /* 0x20200000042079f0 */ /* 0x000fe20008701820 */
[----:B------:R-:W-:Y:S01]  /*1e60*/  UMOV UR18, UR6 ;  /* 0x0000000600127c82 */ /* 0x000fe20008000000 */
[----:B------:R-:W-:Y:S02]  /*1e70*/  UMOV UR19, UR7 ;  /* 0x0000000700137c82 */ /* 0x000fe40008000000 */
[----:B------:R-:W-:Y:S04]  /*1e80*/  HGMMA.64x16x16.F32.BF16 R32, gdesc[UR8].tnspA, R32 ;  /* 0x20200000082079f0 */ /* 0x000fe80008701820 */
[----:B------:R-:W-:Y:S01]  /*1e90*/  HGMMA.64x16x16.F32.BF16 R24, gdesc[UR16].tnspA, R24 ;  /* 0x20200000101879f0 */ /* 0x000fe20008701818 */
[----:B------:R-:W-:Y:S01]  /*1ea0*/  UMOV UR22, UR10 ;  /* 0x0000000a00167c82 */ /* 0x000fe20008000000 */
[----:B------:R-:W-:Y:S01]  /*1eb0*/  UMOV UR23, UR11 ;  /* 0x0000000b00177c82 */ /* 0x000fe20008000000 */
[----:B------:R-:W-:-:S06]  /*1ec0*/  UIADD3 UR14, UR14, -0x1, URZ ;  /* 0xffffffff0e0e7890 */ /* 0x000fcc000fffe03f */
[----:B------:R-:W-:Y:S01]  /*1ed0*/  ISETP.NE.U32.AND P0, PT, RZ, UR14, PT ;  /* 0x0000000eff007c0c */ /* 0x000fe2000bf05070 */
[----:B------:R-:W-:Y:S01]  /*1ee0*/  HGMMA.64x16x16.F32.BF16 R24, gdesc[UR20].tnspA, R24, gsb0 ;  /* 0x20200000141879f0 */ /* 0x000fe20008001818 */
[----:B-1----:R-:W-:Y:S02]  /*1ef0*/  IMAD.U32 R9, RZ, RZ, UR26 ;  /* 0x0000001aff097e24 */ /* 0x002fe4000f8e00ff */
[----:B0-----:R-:W-:Y:S02]  /*1f00*/  IMAD.U32 R11, RZ, RZ, UR46 ;  /* 0x0000002eff0b7e24 */ /* 0x001fe4000f8e00ff */
[----:B------:R-:W-:-:S04]  /*1f10*/  IMAD.WIDE R64, R9, 0x2, R64 ;  /* 0x0000000209407825 */ /* 0x000fc800078e0240 */
[----:B------:R-:W-:-:S04]  /*1f20*/  IMAD.WIDE R62, R11, 0x2, R62 ;  /* 0x000000020b3e7825 */ /* 0x000fc800078e023e */
[----:B------:R-:W-:Y:S01]  /*1f30*/  VIADD R59, R59, 0xffffffe0 ;  /* 0xffffffe03b3b7836 */ /* 0x000fe20000000000 */
[----:B------:R-:W-:Y:S02]  /*1f40*/  WARPGROUP.DEPBAR.LE gsb0, 0x0 ;  /* 0x00008000000079c5 */ /* 0x000fe40000010000 */
[----:B--2---:R-:W-:Y:S05]  /*1f50*/  @P0 BRA `(.L_x_1) ;  /* 0xfffffff000140947 */ /* 0x004fea000383ffff */
[----:B------:R-:W-:Y:S02]  /*1f60*/  F2FP.BF16.F32.PACK_AB R31, R31, R30 ;  /* 0x0000001e1f1f723e */ /* 0x000fe400000010ff */
[----:B------:R-:W-:Y:S02]  /*1f70*/  F2FP.BF16.F32.PACK_AB R27, R27, R26 ;  /* 0x0000001a1b1b723e */ /* 0x000fe400000010ff */
[----:B------:R-:W-:Y:S02]  /*1f80*/  F2FP.BF16.F32.PACK_AB R30, R29, R28 ;  /* 0x0000001c1d1e723e */ /* 0x000fe400000010ff */
[----:B------:R-:W-:Y:S02]  /*1f90*/  F2FP.BF16.F32.PACK_AB R26, R25, R24 ;  /* 0x00000018191a723e */ /* 0x000fe400000010ff */
[----:B------:R-:W-:Y:S02]  /*1fa0*/  F2FP.BF16.F32.PACK_AB R29, R39, R38 ;  /* 0x00000026271d723e */ /* 0x000fe400000010ff */
[----:B------:R-:W-:-:S02]  /*1fb0*/  F2FP.BF16.F32.PACK_AB R28, R37, R36 ;  /* 0x00000024251c723e */ /* 0x000fc400000010ff */
[----:B------:R-:W-:Y:S02]  /*1fc0*/  F2FP.BF16.F32.PACK_AB R25, R35, R34 ;  /* 0x000000222319723e */ /* 0x000fe400000010ff */
[----:B------:R-:W-:-:S07]  /*1fd0*/  F2FP.BF16.F32.PACK_AB R24, R33, R32 ;  /* 0x000000202118723e */ /* 0x000fce00000010ff */
.L_x_0:
[----:B------:R-:W0:Y:S01]  /*1fe0*/  S2R R6, SR_TID.X ;  /* 0x0000000000067919 */ /* 0x000e220000002100 */
[C---:B------:R-:W-:Y:S01]  /*1ff0*/  IMAD.SHL.U32 R4, R0.reuse, 0x10, RZ ;  /* 0x0000001000047824 */ /* 0x040fe200078e00ff */
[----:B------:R-:W-:Y:S01]  /*2000*/  ULDC.64 UR6, c[0x0][0x228] ;  /* 0x00008a0000067ab9 */ /* 0x000fe20000000a00 */
[----:B------:R-:W-:Y:S01]  /*2010*/  IMAD.SHL.U32 R0, R0, 0x40, RZ ;  /* 0x0000004000007824 */ /* 0x000fe200078e00ff */
[----:B------:R-:W-:Y:S01]  /*2020*/  ISETP.GE.AND P0, PT, R2, UR6, PT ;  /* 0x0000000602007c0c */ /* 0x000fe2000bf06270 */
[----:B------:R-:W-:Y:S01]  /*2030*/  ULDC UR4, c[0x0][0x244] ;  /* 0x0000910000047ab9 */ /* 0x000fe20000000800 */
[----:B------:R-:W-:Y:S01]  /*2040*/  LOP3.LUT R4, R4, 0xf0, RZ, 0xc0, !PT ;  /* 0x000000f004047812 */ /* 0x000fe200078ec0ff */
[----:B------:R-:W-:Y:S01]  /*2050*/  IMAD R8, R2, UR4, RZ ;  /* 0x0000000402087c24 */ /* 0x000fe2000f8e02ff */
[----:B------:R-:W-:Y:S01]  /*2060*/  LOP3.LUT R5, R0, 0x400, RZ, 0xc0, !PT ;  /* 0x0000040000057812 */ /* 0x000fe200078ec0ff */
[----:B------:R-:W-:Y:S01]  /*2070*/  VIADD R0, R3, 0x1 ;  /* 0x0000000103007836 */ /* 0x000fe20000000000 */
[----:B------:R-:W-:Y:S01]  /*2080*/  ULDC UR6, c[0x0][0x248] ;  /* 0x0000920000067ab9 */ /* 0x000fe20000000800 */
[----:B------:R-:W-:Y:S01]  /*2090*/  ULDC.64 UR4, c[0x0][0x220] ;  /* 0x0000880000047ab9 */ /* 0x000fe20000000a00 */
[----:B------:R-:W-:Y:S01]  /*20a0*/  IADD3 R4, R5, UR12, R4 ;  /* 0x0000000c05047c10 */ /* 0x000fe2000fffe004 */
[C---:B------:R-:W-:Y:S01]  /*20b0*/  IMAD R9, R3.reuse, UR6, RZ ;  /* 0x0000000603097c24 */ /* 0x040fe2000f8e02ff */
[----:B------:R-:W-:Y:S01]  /*20c0*/  ISETP.LT.AND P4, PT, R0, UR7, !P0 ;  /* 0x0000000700007c0c */ /* 0x000fe2000c781270 */
[C---:B------:R-:W-:Y:S01]  /*20d0*/  VIADD R0, R3.reuse, 0x2 ;  /* 0x0000000203007836 */ /* 0x040fe20000000000 */
[----:B------:R-:W-:Y:S01]  /*20e0*/  LEA R2, P1, R8, UR4, 0x1 ;  /* 0x0000000408027c11 */ /* 0x000fe2000f8208ff */
[C---:B------:R-:W-:Y:S01]  /*20f0*/  VIADD R11, R3.reuse, 0x3 ;  /* 0x00000003030b7836 */ /* 0x040fe20000000000 */
[C---:B------:R-:W-:Y:S01]  /*2100*/  ISETP.LT.AND P5, PT, R3.reuse, UR7, !P0 ;  /* 0x0000000703007c0c */ /* 0x040fe2000c7a1270 */
[C---:B------:R-:W-:Y:S01]  /*2110*/  VIADD R10, R3.reuse, 0x4 ;  /* 0x00000004030a7836 */ /* 0x040fe20000000000 */
[----:B------:R-:W-:Y:S01]  /*2120*/  BAR.SYNC.DEFER_BLOCKING 0x0 ;  /* 0x0000000000007b1d */ /* 0x000fe20000010000 */
[----:B------:R-:W-:Y:S01]  /*2130*/  ISETP.LT.AND P3, PT, R0, UR7, !P0 ;  /* 0x0000000700007c0c */ /* 0x000fe2000c761270 */
[C---:B------:R-:W-:Y:S01]  /*2140*/  VIADD R13, R3.reuse, 0x5 ;  /* 0x00000005030d7836 */ /* 0x040fe20000000000 */
[----:B------:R-:W-:Y:S01]  /*2150*/  LEA.HI.X.SX32 R0, R8, UR5, 0x1, P1 ;  /* 0x0000000508007c11 */ /* 0x000fe200088f0eff */
[----:B------:R-:W-:Y:S01]  /*2160*/  VIADD R14, R3, 0x6 ;  /* 0x00000006030e7836 */ /* 0x000fe20000000000 */
[----:B------:R-:W-:-:S02]  /*2170*/  LEA R8, P1, R9, R2, 0x1 ;  /* 0x0000000209087211 */ /* 0x000fc400078208ff */
[----:B------:R-:W-:Y:S01]  /*2180*/  ISETP.LT.AND P2, PT, R11, UR7, !P0 ;  /* 0x000000070b007c0c */ /* 0x000fe2000c741270 */
[C---:B------:R-:W-:Y:S01]  /*2190*/  VIADD R11, R9.reuse, UR6 ;  /* 0x00000006090b7c36 */ /* 0x040fe20008000000 */
[----:B------:R-:W-:Y:S02]  /*21a0*/  LEA.HI.X.SX32 R9, R9, R0, 0x1, P1 ;  /* 0x0000000009097211 */ /* 0x000fe400008f0eff */
[----:B------:R-:W-:Y:S01]  /*21b0*/  ISETP.LT.AND P1, PT, R10, UR7, !P0 ;  /* 0x000000070a007c0c */ /* 0x000fe2000c721270 */
[C---:B------:R-:W-:Y:S01]  /*21c0*/  VIADD R15, R11.reuse, UR6 ;  /* 0x000000060b0f7c36 */ /* 0x040fe20008000000 */
[C---:B0-----:R-:W-:Y:S02]  /*21d0*/  LOP3.LUT R7, R6.reuse, 0x60, RZ, 0xc0, !PT ;  /* 0x0000006006077812 */ /* 0x041fe400078ec0ff */
[----:B------:R-:W-:Y:S02]  /*21e0*/  LOP3.LUT R18, R6, 0x7f, RZ, 0xc0, !PT ;  /* 0x0000007f06127812 */ /* 0x000fe400078ec0ff */
[----:B------:R-:W-:Y:S01]  /*21f0*/  LEA R10, P6, R11, R2, 0x1 ;  /* 0x000000020b0a7211 */ /* 0x000fe200078c08ff */
[----:B------:R-:W-:Y:S01]  /*2200*/  IMAD R16, R7, 0x8, R4 ;  /* 0x0000000807107824 */ /* 0x000fe200078e0204 */
[----:B------:R-:W-:-:S02]  /*2210*/  LEA R18, R18, UR12, 0x4 ;  /* 0x0000000c12127c11 */ /* 0x000fc4000f8e20ff */
[----:B------:R-:W-:Y:S02]  /*2220*/  LEA.HI.X.SX32 R11, R11, R0, 0x1, P6 ;  /* 0x000000000b0b7211 */ /* 0x000fe400030f0eff */
[----:B------:R-:W-:Y:S01]  /*2230*/  LEA R12, P6, R15, R2, 0x1 ;  /* 0x000000020f0c7211 */ /* 0x000fe200078c08ff */
[----:B------:R-:W-:Y:S01]  /*2240*/  STSM.16.M88.4 [R16], R24 ;  /* 0x0000001810007844 */ /* 0x000fe20000000200 */
[----:B------:R-:W-:Y:S06]  /*2250*/  BAR.SYNC.DEFER_BLOCKING 0x0 ;  /* 0x0000000000007b1d */ /* 0x000fec0000010000 */
[----:B------:R-:W0:Y:S02]  /*2260*/  LDS.128 R4, [R18] ;  /* 0x0000000012047984 */ /* 0x000e240000000c00 */
[----:B------:R-:W-:Y:S06]  /*2270*/  BAR.SYNC.DEFER_BLOCKING 0x0 ;  /* 0x0000000000007b1d */ /* 0x000fec0000010000 */
[----:B------:R-:W-:Y:S02]  /*2280*/  STSM.16.M88.4 [R16], R28 ;  /* 0x0000001c10007844 */ /* 0x000fe40000000200 */
[----:B------:R-:W-:Y:S01]  /*2290*/  BAR.SYNC.DEFER_BLOCKING 0x0 ;  /* 0x0000000000007b1d */ /* 0x000fe20000010000 */
[----:B0-----:R-:W-:-:S05]  /*22a0*/  PRMT R20, R5, 0x7632, R20 ;  /* 0x0000763205147816 */ /* 0x001fca0000000014 */
[----:B------:R0:W-:Y:S01]  /*22b0*/  @P5 STG.E.U16 desc[UR24][R8.64], R4 ;  /* 0x0000000408005986 */ /* 0x0001e2000c101518 */
[----:B------:R-:W-:Y:S02]  /*22c0*/  ISETP.LT.AND P5, PT, R13, UR7, !P0 ;  /* 0x000000070d007c0c */ /* 0x000fe4000c7a1270 */
[C---:B------:R-:W-:Y:S01]  /*22d0*/  LEA.HI.X.SX32 R13, R15.reuse, R0, 0x1, P6 ;  /* 0x000000000f0d7211 */ /* 0x040fe200030f0eff */
[----:B------:R-:W-:-:S04]  /*22e0*/  VIADD R15, R15, UR6 ;  /* 0x000000060f0f7c36 */ /* 0x000fc80008000000 */
[----:B------:R-:W-:Y:S01]  /*22f0*/  VIADD R17, R15, UR6 ;  /* 0x000000060f117c36 */ /* 0x000fe20008000000 */
[----:B0-----:R-:W-:Y:S01]  /*2300*/  PRMT R9, R4, 0x7632, R9 ;  /* 0x0000763204097816 */ /* 0x001fe20000000009 */
[----:B------:R-:W-:Y:S02]  /*2310*/  VIADD R4, R3, 0x7 ;  /* 0x0000000703047836 */ /* 0x000fe40000000000 */
[----:B------:R-:W-:Y:S02]  /*2320*/  VIADD R19, R17, UR6 ;  /* 0x0000000611137c36 */ /* 0x000fe40008000000 */
[----:B------:R-:W-:Y:S01]  /*2330*/  @P4 STG.E.U16 desc[UR24][R10.64], R9 ;  /* 0x000000090a004986 */ /* 0x000fe2000c101518 */
[----:B------:R-:W-:Y:S02]  /*2340*/  ISETP.LT.AND P4, PT, R14, UR7, !P0 ;  /* 0x000000070e007c0c */ /* 0x000fe4000c781270 */
[C---:B------:R-:W-:Y:S01]  /*2350*/  LEA R14, P6, R15.reuse, R2, 0x1 ;  /* 0x000000020f0e7211 */ /* 0x040fe200078c08ff */
[----:B------:R0:W1:Y:S03]  /*2360*/  LDS.128 R8, [R18] ;  /* 0x0000000012087984 */ /* 0x0000660000000c00 */
[----:B------:R-:W-:Y:S01]  /*2370*/  LEA.HI.X.SX32 R15, R15, R0, 0x1, P6 ;  /* 0x000000000f0f7211 */ /* 0x000fe200030f0eff */
[----:B------:R2:W-:Y:S01]  /*2380*/  @P3 STG.E.U16 desc[UR24][R12.64], R5 ;  /* 0x000000050c003986 */ /* 0x0005e2000c101518 */
[----:B------:R-:W-:Y:S01]  /*2390*/  ISETP.LT.AND P3, PT, R4, UR7, !P0 ;  /* 0x0000000704007c0c */ /* 0x000fe2000c761270 */
[----:B------:R-:W-:Y:S01]  /*23a0*/  VIADD R4, R3, 0x8 ;  /* 0x0000000803047836 */ /* 0x000fe20000000000 */
[----:B------:R-:W-:Y:S01]  /*23b0*/  LEA R16, P6, R17, R2, 0x1 ;  /* 0x0000000211107211 */ /* 0x000fe200078c08ff */
[----:B------:R3:W-:Y:S01]  /*23c0*/  @P2 STG.E.U16 desc[UR24][R14.64], R20 ;  /* 0x000000140e002986 */ /* 0x0007e2000c101518 */
[----:B0-----:R-:W-:-:S02]  /*23d0*/  VIADD R18, R3, 0xa ;  /* 0x0000000a03127836 */ /* 0x001fc40000000000 */
[----:B------:R-:W-:Y:S02]  /*23e0*/  LEA.HI.X.SX32 R17, R17, R0, 0x1, P6 ;  /* 0x0000000011117211 */ /* 0x000fe400030f0eff */
[----:B------:R-:W-:Y:S02]  /*23f0*/  ISETP.LT.AND P2, PT, R4, UR7, !P0 ;  /* 0x0000000704007c0c */ /* 0x000fe4000c741270 */
[----:B------:R-:W-:Y:S01]  /*2400*/  LEA R4, P6, R19, R2, 0x1 ;  /* 0x0000000213047211 */ /* 0x000fe200078c08ff */
[----:B--2---:R-:W-:Y:S01]  /*2410*/  VIADD R5, R3, 0x9 ;  /* 0x0000000903057836 */ /* 0x004fe20000000000 */
[----:B------:R0:W-:Y:S01]  /*2420*/  @P1 STG.E.U16 desc[UR24][R16.64], R6 ;  /* 0x0000000610001986 */ /* 0x0001e2000c101518 */
[----:B------:R-:W-:-:S03]  /*2430*/  VIADD R13, R19, UR6 ;  /* 0x00000006130d7c36 */ /* 0x000fc60008000000 */
[----:B------:R-:W-:Y:S01]  /*2440*/  ISETP.LT.AND P1, PT, R5, UR7, !P0 ;  /* 0x0000000705007c0c */ /* 0x000fe2000c721270 */
[----:B---3--:R-:W-:Y:S01]  /*2450*/  VIADD R15, R13, UR6 ;  /* 0x000000060d0f7c36 */ /* 0x008fe20008000000 */
[----:B------:R-:W-:Y:S02]  /*2460*/  LEA.HI.X.SX32 R5, R19, R0, 0x1, P6 ;  /* 0x0000000013057211 */ /* 0x000fe400030f0eff */
[C---:B------:R-:W-:Y:S02]  /*2470*/  LEA R12, P6, R13.reuse, R2, 0x1 ;  /* 0x000000020d0c7211 */ /* 0x040fe400078c08ff */
[----:B------:R-:W-:Y:S02]  /*2480*/  PRMT R19, R6, 0x7632, R19 ;  /* 0x0000763206137816 */ /* 0x000fe40000000013 */
[----:B------:R-:W-:Y:S01]  /*2490*/  LEA.HI.X.SX32 R13, R13, R0, 0x1, P6 ;  /* 0x000000000d0d7211 */ /* 0x000fe200030f0eff */
[C---:B0-----:R-:W-:Y:S01]  /*24a0*/  VIADD R17, R15.reuse, UR6 ;  /* 0x000000060f117c36 */ /* 0x041fe20008000000 */
[----:B------:R-:W-:Y:S01]  /*24b0*/  LEA R14, P6, R15, R2, 0x1 ;  /* 0x000000020f0e7211 */ /* 0x000fe200078c08ff */
[----:B------:R-:W-:Y:S01]  /*24c0*/  VIADD R6, R3, 0xb ;  /* 0x0000000b03067836 */ /* 0x000fe20000000000 */
[----:B------:R0:W-:Y:S01]  /*24d0*/  @P5 STG.E.U16 desc[UR24][R4.64], R19 ;  /* 0x0000001304005986 */ /* 0x0001e2000c101518 */
[----:B------:R-:W-:-:S02]  /*24e0*/  ISETP.LT.AND P5, PT, R18, UR7, !P0 ;  /* 0x0000000712007c0c */ /* 0x000fc4000c7a1270 */
[----:B------:R-:W-:Y:S01]  /*24f0*/  LEA.HI.X.SX32 R15, R15, R0, 0x1, P6 ;  /* 0x000000000f0f7211 */ /* 0x000fe200030f0eff */
[----:B------:R2:W-:Y:S01]  /*2500*/  @P4 STG.E.U16 desc[UR24][R12.64], R7 ;  /* 0x000000070c004986 */ /* 0x0005e2000c101518 */
[----:B------:R-:W-:Y:S01]  /*2510*/  ISETP.LT.AND P4, PT, R6, UR7, !P0 ;  /* 0x0000000706007c0c */ /* 0x000fe2000c781270 */
[----:B------:R-:W-:Y:S01]  /*2520*/  VIADD R6, R3, 0xc ;  /* 0x0000000c03067836 */ /* 0x000fe20000000000 */
[----:B------:R-:W-:Y:S02]  /*2530*/  PRMT R18, R7, 0x7632, R18 ;  /* 0x0000763207127816 */ /* 0x000fe40000000012 */
[C---:B------:R-:W-:Y:S01]  /*2540*/  LEA R16, P6, R17.reuse, R2, 0x1 ;  /* 0x0000000211107211 */ /* 0x040fe200078c08ff */
[C---:B0-----:R-:W-:Y:S02]  /*2550*/  VIADD R5, R17.reuse, UR6 ;  /* 0x0000000611057c36 */ /* 0x041fe40008000000 */
[----:B------:R0:W-:Y:S01]  /*2560*/  @P3 STG.E.U16 desc[UR24][R14.64], R18 ;  /* 0x000000120e003986 */ /* 0x0001e2000c101518 */
[----:B------:R-:W-:Y:S01]  /*2570*/  LEA.HI.X.SX32 R17, R17, R0, 0x1, P6 ;  /* 0x0000000011117211 */ /* 0x000fe200030f0eff */
[----:B--2---:R-:W-:Y:S01]  /*2580*/  VIADD R7, R5, UR6 ;  /* 0x0000000605077c36 */ /* 0x004fe20008000000 */
[----:B------:R-:W-:Y:S01]  /*2590*/  ISETP.LT.AND P3, PT, R6, UR7, !P0 ;  /* 0x0000000706007c0c */ /* 0x000fe2000c761270 */
[----:B------:R-:W-:Y:S01]  /*25a0*/  VIADD R6, R3, 0xd ;  /* 0x0000000d03067836 */ /* 0x000fe20000000000 */
[----:B------:R-:W-:Y:S01]  /*25b0*/  LEA R4, P6, R5, R2, 0x1 ;  /* 0x0000000205047211 */ /* 0x000fe200078c08ff */
[----:B------:R-:W-:Y:S01]  /*25c0*/  VIADD R13, R7, UR6 ;  /* 0x00000006070d7c36 */ /* 0x000fe20008000000 */
[----:B-1----:R1:W-:Y:S02]  /*25d0*/  @P2 STG.E.U16 desc[UR24][R16.64], R8 ;  /* 0x0000000810002986 */ /* 0x0023e4000c101518 */
[----:B------:R-:W-:Y:S01]  /*25e0*/  LEA.HI.X.SX32 R5, R5, R0, 0x1, P6 ;  /* 0x0000000005057211 */ /* 0x000fe200030f0eff */
[----:B0-----:R-:W-:Y:S01]  /*25f0*/  VIADD R15, R13, UR6 ;  /* 0x000000060d0f7c36 */ /* 0x001fe20008000000 */
[----:B------:R-:W-:-:S02]  /*2600*/  ISETP.LT.AND P2, PT, R6, UR7, !P0 ;  /* 0x0000000706007c0c */ /* 0x000fc4000c741270 */
[----:B------:R-:W-:Y:S01]  /*2610*/  LEA R6, P6, R7, R2, 0x1 ;  /* 0x0000000207067211 */ /* 0x000fe200078c08ff */
[----:B------:R-:W-:-:S03]  /*2620*/  VIADD R19, R15, UR6 ;  /* 0x000000060f137c36 */ /* 0x000fc60008000000 */
[----:B------:R-:W-:Y:S01]  /*2630*/  LEA.HI.X.SX32 R7, R7, R0, 0x1, P6 ;  /* 0x0000000007077211 */ /* 0x000fe200030f0eff */
[----:B------:R-:W-:Y:S01]  /*2640*/  VIADD R21, R19, UR6 ;  /* 0x0000000613157c36 */ /* 0x000fe20008000000 */
[----:B-1----:R-:W-:Y:S01]  /*2650*/  PRMT R17, R8, 0x7632, R17 ;  /* 0x0000763208117816 */ /* 0x002fe20000000011 */
[----:B------:R-:W-:Y:S01]  /*2660*/  VIADD R8, R3, 0xe ;  /* 0x0000000e03087836 */ /* 0x000fe20000000000 */
[-C--:B------:R-:W-:Y:S01]  /*2670*/  LEA R14, P6, R15, R2.reuse, 0x1 ;  /* 0x000000020f0e7211 */ /* 0x080fe200078c08ff */
[----:B------:R-:W-:Y:S02]  /*2680*/  VIADD R23, R21, UR6 ;  /* 0x0000000615177c36 */ /* 0x000fe40008000000 */
[----:B------:R0:W-:Y:S01]  /*2690*/  @P1 STG.E.U16 desc[UR24][R4.64], R17 ;  /* 0x0000001104001986 */ /* 0x0001e2000c101518 */
[----:B------:R-:W-:Y:S01]  /*26a0*/  LEA R12, P1, R13, R2, 0x1 ;  /* 0x000000020d0c7211 */ /* 0x000fe200078208ff */
[----:B------:R-:W-:Y:S01]  /*26b0*/  VIADD R3, R3, 0xf ;  /* 0x0000000f03037836 */ /* 0x000fe20000000000 */
[-C--:B------:R-:W-:Y:S01]  /*26c0*/  LEA.HI.X.SX32 R15, R15, R0.reuse, 0x1, P6 ;  /* 0x000000000f0f7211 */ /* 0x080fe200030f0eff */
[----:B------:R1:W-:Y:S01]  /*26d0*/  @P5 STG.E.U16 desc[UR24][R6.64], R9 ;  /* 0x0000000906005986 */ /* 0x0003e2000c101518 */
[----:B------:R-:W-:-:S02]  /*26e0*/  LEA.HI.X.SX32 R13, R13, R0, 0x1, P1 ;  /* 0x000000000d0d7211 */ /* 0x000fc400008f0eff */
[-C--:B------:R-:W-:Y:S02]  /*26f0*/  LEA R16, P6, R19, R2.reuse, 0x1 ;  /* 0x0000000213107211 */ /* 0x080fe400078c08ff */
[----:B0-----:R-:W-:Y:S02]  /*2700*/  LEA R4, P1, R21, R2, 0x1 ;  /* 0x0000000215047211 */ /* 0x001fe400078208ff */
[-C--:B------:R-:W-:Y:S02]  /*2710*/  LEA.HI.X.SX32 R17, R19, R0.reuse, 0x1, P6 ;  /* 0x0000000013117211 */ /* 0x080fe400030f0eff */
[----:B------:R-:W-:Y:S02]  /*2720*/  LEA.HI.X.SX32 R5, R21, R0, 0x1, P1 ;  /* 0x0000000015057211 */ /* 0x000fe400008f0eff */
[----:B------:R-:W-:Y:S02]  /*2730*/  LEA R2, P6, R23, R2, 0x1 ;  /* 0x0000000217027211 */ /* 0x000fe400078c08ff */
[----:B------:R-:W-:-:S02]  /*2740*/  ISETP.LT.AND P1, PT, R8, UR7, !P0 ;  /* 0x0000000708007c0c */ /* 0x000fc4000c721270 */
[----:B------:R-:W-:Y:S02]  /*2750*/  ISETP.LT.AND P0, PT, R3, UR7, !P0 ;  /* 0x0000000703007c0c */ /* 0x000fe4000c701270 */
[----:B------:R-:W-:Y:S02]  /*2760*/  LEA.HI.X.SX32 R3, R23, R0, 0x1, P6 ;  /* 0x0000000017037211 */ /* 0x000fe400030f0eff */
[----:B------:R-:W-:Y:S02]  /*2770*/  PRMT R0, R9, 0x7632, R0 ;  /* 0x0000763209007816 */ /* 0x000fe40000000000 */
[----:B------:R-:W-:-:S03]  /*2780*/  PRMT R8, R10, 0x7632, R8 ;  /* 0x000076320a087816 */ /* 0x000fc60000000008 */
[----:B------:R1:W-:Y:S04]  /*2790*/  @P4 STG.E.U16 desc[UR24][R12.64], R0 ;  /* 0x000000000c004986 */ /* 0x0003e8000c101518 */
[----:B------:R1:W-:Y:S04]  /*27a0*/  @P3 STG.E.U16 desc[UR24][R14.64], R10 ;  /* 0x0000000a0e003986 */ /* 0x0003e8000c101518 */
[----:B------:R1:W-:Y:S04]  /*27b0*/  @P2 STG.E.U16 desc[UR24][R16.64], R8 ;  /* 0x0000000810002986 */ /* 0x0003e8000c101518 */
[----:B------:R1:W-:Y:S01]  /*27c0*/  @P1 STG.E.U16 desc[UR24][R4.64], R11 ;  /* 0x0000000b04001986 */ /* 0x0003e2000c101518 */
[----:B------:R-:W-:Y:S05]  /*27d0*/  @!P0 EXIT ;  /* 0x000000000000894d */ /* 0x000fea0003800000 */
[----:B-1----:R-:W-:-:S05]  /*27e0*/  PRMT R11, R11, 0x7632, R11 ;  /* 0x000076320b0b7816 */ /* 0x002fca000000000b */
[----:B------:R-:W-:Y:S01]  /*27f0*/  STG.E.U16 desc[UR24][R2.64], R11 ;  /* 0x0000000b02007986 */ /* 0x000fe2000c101518 */
[----:B------:R-:W-:Y:S05]  /*2800*/  EXIT ;  /* 0x000000000000794d */ /* 0x000fea0003800000 */
.L_x_2:
[----:B------:R-:W-:-:S00]  /*2810*/  BRA `(.L_x_2) ;  /* 0xfffffffc00fc7947 */ /* 0x000fc0000383ffff */
[----:B------:R-:W-:-:S00]  /*2820*/  NOP ;  /* 0x0000000000007918 */ /* 0x000fc00000000000 */
        /* <DEDUP_REMOVED lines=13> */
.L_x_3:


//--------------------- .nv.shared.matmul_kernel  --------------------------
	.section	.nv.shared.matmul_kernel,"aw",@nobits
	.sectionflags	@""
	.align	16
	.zero		1024


//--------------------- .nv.shared.reserved.0     --------------------------
	.section	.nv.shared.reserved.0,"aw",@nobits
	.weak		__nv_reservedSMEM_offset_0_alias
	.size		__nv_reservedSMEM_offset_0_alias, 0, 0
	.other		__nv_reservedSMEM_offset_0_alias,@"STO_CUDA_RESERVED_SHARED STV_DEFAULT"
__nv_reservedSMEM_offset_0_alias:
	.zero		0


//--------------------- .nv.constant0.matmul_kernel --------------------------
	.section	.nv.constant0.matmul_kernel,"a",@progbits
	.sectionflags	@""
	.align	4
.nv.constant0.matmul_kernel:
	.zero		608


//--------------------- SYMBOLS --------------------------

	.type		.nv.reservedSmem.offset0,@object
	.size		.nv.reservedSmem.offset0,0x4
